// auto-generated by cutlass_sweep.fmha — config: {"arch": "sm_90", "direction": "fwd", "dtype": "e4m3", "head_dim": 256, "mask": "causal", "schedule": "cooperative", "tile_kv": 64, "tile_q": 128}
#include "cutlass/cutlass.h"
#include "cute/tensor.hpp"
#include "cutlass/device_kernel.h"
#include "cutlass/kernel_hardware_info.h"
#include "88_hopper_fmha/collective/fmha_fusion.hpp"
#include "88_hopper_fmha/kernel/fmha_kernel_builder.hpp"

using namespace cute;
using Element = cutlass::float_e4m3_t;
using TileShape = Shape<_128, _64, _256>;
using StrideQ = cute::tuple<int, _1, cute::tuple<int, int>>;
using StrideK = cute::tuple<int, _1, cute::tuple<int, int>>;
using StrideV = cute::tuple<cute::_1, int, cute::tuple<int, int>>;

using Kernel = typename cutlass::fmha::kernel::FmhaBuilder<
    Element, float, float,
    TileShape, StrideQ, StrideK, StrideV,
    cutlass::fmha::collective::CausalFusion,
    cutlass::gemm::KernelTmaWarpSpecializedCooperative
  >::Kernel;

auto* _anchor = &cutlass::device_kernel<Kernel>;


// ===== COMPILED SASS (sm_90a) =====

	.target	sm_90a

	.elftype	@"ET_EXEC"


//--------------------- .note.nv.tkinfo           --------------------------
	.section	.note.nv.tkinfo,"",@"SHT_NOTE"
	.sectionflags	@"SHF_NOTE_NV_TKINFO"
	.tkinfo
        /*0018*/ 	.word	0x00000002
        /*0030*/ 	.string	""
        /*0030*/ 	.string	"ptxas"
        /*0030*/ 	.string	"Cuda compilation tools, release 13.0, V13.0.88"
        /*0030*/ 	.string	"Build cuda_13.0.r13.0/compiler.36424714_0"
        /*0030*/ 	.string	"-arch sm_90a -m 64 "



//--------------------- .note.nv.cuinfo           --------------------------
	.section	.note.nv.cuinfo,"",@"SHT_NOTE"
	.sectionflags	@"SHF_NOTE_NV_CUINFO"
        /*0018*/ 	.short	0x0002
        /*001a*/ 	.short	0x005a
        /*001c*/ 	.short	0x0082
	.zero		2


//--------------------- .nv.info                  --------------------------
	.section	.nv.info,"",@"SHT_CUDA_INFO"
	.align	4


	//----- nvinfo : EIATTR_REGCOUNT
	.align		4
        /*0000*/ 	.byte	0x04, 0x2f
        /*0002*/ 	.short	(.L_16 - .L_15)
	.align		4
.L_15:
        /*0004*/ 	.word	index@(_ZN7cutlass13device_kernelINS_4fmha6kernel28FmhaKernelTmaWarpSpecializedINS1_10collective30FmhaMainloopTmaWarpSpecializedINS_12float_e4m3_tEffN4cute5tupleIJNS7_1CILi128EEENS9_ILi64EEENS9_ILi256EEEEEENS8_IJiNS9_ILi1EEENS8_IJiiEEEEEESG_NS8_IJSE_iSF_EEENS4_12CausalFusionEJEEENS4_15FmhaFwdEpilogueIS6_fNS8_IJSB_SC_SB_EEEEENS2_23IndividualTileSchedulerEJEEEEEvNT_6ParamsE)
        /*0008*/ 	.word	0x000000a8


	//----- nvinfo : EIATTR_FRAME_SIZE
	.align		4
.L_16:
        /*000c*/ 	.byte	0x04, 0x11
        /*000e*/ 	.short	(.L_18 - .L_17)
	.align		4
.L_17:
        /*0010*/ 	.word	index@($__internal_0_$__cuda_sm20_rcp_rn_f32_slowpath)
        /*0014*/ 	.word	0x00000000


	//----- nvinfo : EIATTR_FRAME_SIZE
	.align		4
.L_18:
        /*0018*/ 	.byte	0x04, 0x11
        /*001a*/ 	.short	(.L_20 - .L_19)
	.align		4
.L_19:
        /*001c*/ 	.word	index@(_ZN7cutlass13device_kernelINS_4fmha6kernel28FmhaKernelTmaWarpSpecializedINS1_10collective30FmhaMainloopTmaWarpSpecializedINS_12float_e4m3_tEffN4cute5tupleIJNS7_1CILi128EEENS9_ILi64EEENS9_ILi256EEEEEENS8_IJiNS9_ILi1EEENS8_IJiiEEEEEESG_NS8_IJSE_iSF_EEENS4_12CausalFusionEJEEENS4_15FmhaFwdEpilogueIS6_fNS8_IJSB_SC_SB_EEEEENS2_23IndividualTileSchedulerEJEEEEEvNT_6ParamsE)
        /*0020*/ 	.word	0x00000000


	//----- nvinfo : EIATTR_MIN_STACK_SIZE
	.align		4
.L_20:
        /*0024*/ 	.byte	0x04, 0x12
        /*0026*/ 	.short	(.L_22 - .L_21)
	.align		4
.L_21:
        /*0028*/ 	.word	index@(_ZN7cutlass13device_kernelINS_4fmha6kernel28FmhaKernelTmaWarpSpecializedINS1_10collective30FmhaMainloopTmaWarpSpecializedINS_12float_e4m3_tEffN4cute5tupleIJNS7_1CILi128EEENS9_ILi64EEENS9_ILi256EEEEEENS8_IJiNS9_ILi1EEENS8_IJiiEEEEEESG_NS8_IJSE_iSF_EEENS4_12CausalFusionEJEEENS4_15FmhaFwdEpilogueIS6_fNS8_IJSB_SC_SB_EEEEENS2_23IndividualTileSchedulerEJEEEEEvNT_6ParamsE)
        /*002c*/ 	.word	0x00000000
.L_22:


//--------------------- .nv.compat                --------------------------
	.section	.nv.compat,"",@"SHT_CUDA_COMPAT_INFO"
	.align	4
        /*0000*/ 	.byte	0x02, 0x09, 0x01, 0x00, 0x02, 0x02, 0x04, 0x00, 0x02, 0x05, 0x05, 0x00, 0x03, 0x07, 0x01, 0x01
        /*0010*/ 	.byte	0x02, 0x03, 0x01, 0x00, 0x02, 0x06, 0x01, 0x00, 0x04, 0x0b, 0x08, 0x00, 0x00, 0x00, 0x00, 0x00
        /*0020*/ 	.byte	0x00, 0x00, 0x00, 0x00


//--------------------- .nv.info._ZN7cutlass13device_kernelINS_4fmha6kernel28FmhaKernelTmaWarpSpecializedINS1_10collective30FmhaMainloopTmaWarpSpecializedINS_12float_e4m3_tEffN4cute5tupleIJNS7_1CILi128EEENS9_ILi64EEENS9_ILi256EEEEEENS8_IJiNS9_ILi1EEENS8_IJiiEEEEEESG_NS8_IJSE_iSF_EEENS4_12CausalFusionEJEEENS4_15FmhaFwdEpilogueIS6_fNS8_IJSB_SC_SB_EEEEENS2_23IndividualTileSchedulerEJEEEEEvNT_6ParamsE --------------------------
	.section	.nv.info._ZN7cutlass13device_kernelINS_4fmha6kernel28FmhaKernelTmaWarpSpecializedINS1_10collective30FmhaMainloopTmaWarpSpecializedINS_12float_e4m3_tEffN4cute5tupleIJNS7_1CILi128EEENS9_ILi64EEENS9_ILi256EEEEEENS8_IJiNS9_ILi1EEENS8_IJiiEEEEEESG_NS8_IJSE_iSF_EEENS4_12CausalFusionEJEEENS4_15FmhaFwdEpilogueIS6_fNS8_IJSB_SC_SB_EEEEENS2_23IndividualTileSchedulerEJEEEEEvNT_6ParamsE,"",@"SHT_CUDA_INFO"
	.sectionflags	@""
	.align	4


	//----- nvinfo : EIATTR_CUDA_API_VERSION
	.align		4
        /*0000*/ 	.byte	0x04, 0x37
        /*0002*/ 	.short	(.L_24 - .L_23)
.L_23:
        /*0004*/ 	.word	0x00000082


	//----- nvinfo : EIATTR_KPARAM_INFO
	.align		4
.L_24:
        /*0008*/ 	.byte	0x04, 0x17
        /*000a*/ 	.short	(.L_26 - .L_25)
.L_25:
        /*000c*/ 	.word	0x00000000
        /*0010*/ 	.short	0x0000
        /*0012*/ 	.short	0x0070
        /*0014*/ 	.byte	0x00, 0xf0, 0x01, 0x20


	//----- nvinfo : EIATTR_SPARSE_MMA_MASK
	.align		4
.L_26:
        /*0018*/ 	.byte	0x03, 0x50
        /*001a*/ 	.short	0x0000


	//----- nvinfo : EIATTR_MAXREG_COUNT
	.align		4
        /*001c*/ 	.byte	0x03, 0x1b
        /*001e*/ 	.short	0x00a8


	//----- nvinfo : EIATTR_NUM_BARRIERS
	.align		4
        /*0020*/ 	.byte	0x02, 0x4c
        /*0022*/ 	.byte	0x02
	.zero		1


	//----- nvinfo : EIATTR_EXTERNS
	.align		4
        /*0024*/ 	.byte	0x04, 0x0f
        /*0026*/ 	.short	(.L_28 - .L_27)


	//   ....[0]....
	.align		4
.L_27:
        /*0028*/ 	.word	index@(__assertfail)


	//----- nvinfo : EIATTR_MERCURY_ISA_VERSION
	.align		4
.L_28:
        /*002c*/ 	.byte	0x03, 0x5f
        /*002e*/ 	.short	0x0101


	//----- nvinfo : EIATTR_INT_WARP_WIDE_INSTR_OFFSETS
	.align		4
        /*0030*/ 	.byte	0x04, 0x31
        /*0032*/ 	.short	(.L_30 - .L_29)


	//   ....[0]....
.L_29:
        /*0034*/ 	.word	0x000006f0


	//   ....[1]....
        /*0038*/ 	.word	0x00000700


	//   ....[2]....
        /*003c*/ 	.word	0x00000710


	//   ....[3]....
        /*0040*/ 	.word	0x00000720


	//   ....[4]....
        /*0044*/ 	.word	0x00000790


	//----- nvinfo : EIATTR_COOP_GROUP_MASK_REGIDS
	.align		4
.L_30:
        /*0048*/ 	.byte	0x04, 0x29
        /*004a*/ 	.short	(.L_32 - .L_31)


	//   ....[0]....
.L_31:
        /*004c*/ 	.word	0xffffffff


	//   ....[1]....
        /*0050*/ 	.word	0xffffffff


	//   ....[2]....
        /*0054*/ 	.word	0xffffffff


	//   ....[3]....
        /*0058*/ 	.word	0xffffffff


	//   ....[4]....
        /*005c*/ 	.word	0xffffffff


	//   ....[5]....
        /*0060*/ 	.word	0xffffffff


	//   ....[6]....
        /*0064*/ 	.word	0xffffffff


	//   ....[7]....
        /*0068*/ 	.word	0xffffffff


	//   ....[8]....
        /*006c*/ 	.word	0xffffffff


	//   ....[9]....
        /*0070*/ 	.word	0xffffffff


	//   ....[10]....
        /*0074*/ 	.word	0xffffffff


	//   ....[11]....
        /*0078*/ 	.word	0xffffffff


	//   ....[12]....
        /*007c*/ 	.word	0xffffffff


	//   ....[13]....
        /*0080*/ 	.word	0xffffffff


	//   ....[14]....
        /*0084*/ 	.word	0xffffffff


	//   ....[15]....
        /*0088*/ 	.word	0xffffffff


	//   ....[16]....
        /*008c*/ 	.word	0xffffffff


	//   ....[17]....
        /*0090*/ 	.word	0xffffffff


	//   ....[18]....
        /*0094*/ 	.word	0xffffffff


	//   ....[19]....
        /*0098*/ 	.word	0xffffffff


	//   ....[20]....
        /*009c*/ 	.word	0xffffffff


	//   ....[21]....
        /*00a0*/ 	.word	0xffffffff


	//   ....[22]....
        /*00a4*/ 	.word	0xffffffff


	//   ....[23]....
        /*00a8*/ 	.word	0xffffffff


	//   ....[24]....
        /*00ac*/ 	.word	0xffffffff


	//   ....[25]....
        /*00b0*/ 	.word	0xffffffff


	//   ....[26]....
        /*00b4*/ 	.word	0xffffffff


	//   ....[27]....
        /*00b8*/ 	.word	0xffffffff


	//   ....[28]....
        /*00bc*/ 	.word	0xffffffff


	//   ....[29]....
        /*00c0*/ 	.word	0xffffffff


	//   ....[30]....
        /*00c4*/ 	.word	0xffffffff


	//   ....[31]....
        /*00c8*/ 	.word	0xffffffff


	//   ....[32]....
        /*00cc*/ 	.word	0xffffffff


	//   ....[33]....
        /*00d0*/ 	.word	0xffffffff


	//   ....[34]....
        /*00d4*/ 	.word	0xffffffff


	//   ....[35]....
        /*00d8*/ 	.word	0xffffffff


	//   ....[36]....
        /*00dc*/ 	.word	0xffffffff


	//   ....[37]....
        /*00e0*/ 	.word	0xffffffff


	//   ....[38]....
        /*00e4*/ 	.word	0xffffffff


	//   ....[39]....
        /*00e8*/ 	.word	0xffffffff


	//   ....[40]....
        /*00ec*/ 	.word	0xffffffff


	//   ....[41]....
        /*00f0*/ 	.word	0xffffffff


	//   ....[42]....
        /*00f4*/ 	.word	0xffffffff


	//   ....[43]....
        /*00f8*/ 	.word	0xffffffff


	//   ....[44]....
        /*00fc*/ 	.word	0xffffffff


	//   ....[45]....
        /*0100*/ 	.word	0xffffffff


	//----- nvinfo : EIATTR_COOP_GROUP_INSTR_OFFSETS
	.align		4
.L_32:
        /*0104*/ 	.byte	0x04, 0x28
        /*0106*/ 	.short	(.L_34 - .L_33)


	//   ....[0]....
.L_33:
        /*0108*/ 	.word	0x00000050


	//   ....[1]....
        /*010c*/ 	.word	0x00000080


	//   ....[2]....
        /*0110*/ 	.word	0x000001b0


	//   ....[3]....
        /*0114*/ 	.word	0x00000370


	//   ....[4]....
        /*0118*/ 	.word	0x00000530


	//   ....[5]....
        /*011c*/ 	.word	0x00000690


	//   ....[6]....
        /*0120*/ 	.word	0x00001960


	//   ....[7]....
        /*0124*/ 	.word	0x000019a0


	//   ....[8]....
        /*0128*/ 	.word	0x00001cc0


	//   ....[9]....
        /*012c*/ 	.word	0x00001dc0


	//   ....[10]....
        /*0130*/ 	.word	0x00002e50


	//   ....[11]....
        /*0134*/ 	.word	0x00002e80


	//   ....[12]....
        /*0138*/ 	.word	0x00002e90


	//   ....[13]....
        /*013c*/ 	.word	0x00002eb0


	//   ....[14]....
        /*0140*/ 	.word	0x00002ec0


	//   ....[15]....
        /*0144*/ 	.word	0x00002ee0


	//   ....[16]....
        /*0148*/ 	.word	0x00002f00


	//   ....[17]....
        /*014c*/ 	.word	0x00002f10


	//   ....[18]....
        /*0150*/ 	.word	0x000036a0


	//   ....[19]....
        /*0154*/ 	.word	0x000036d0


	//   ....[20]....
        /*0158*/ 	.word	0x00003970


	//   ....[21]....
        /*015c*/ 	.word	0x00003a50


	//   ....[22]....
        /*0160*/ 	.word	0x00004ff0


	//   ....[23]....
        /*0164*/ 	.word	0x00005010


	//   ....[24]....
        /*0168*/ 	.word	0x00005020


	//   ....[25]....
        /*016c*/ 	.word	0x00005030


	//   ....[26]....
        /*0170*/ 	.word	0x00005050


	//   ....[27]....
        /*0174*/ 	.word	0x00005070


	//   ....[28]....
        /*0178*/ 	.word	0x000050b0


	//   ....[29]....
        /*017c*/ 	.word	0x000050f0


	//   ....[30]....
        /*0180*/ 	.word	0x00006030


	//   ....[31]....
        /*0184*/ 	.word	0x00006130


	//   ....[32]....
        /*0188*/ 	.word	0x00006600


	//   ....[33]....
        /*018c*/ 	.word	0x000066e0


	//   ....[34]....
        /*0190*/ 	.word	0x00007910


	//   ....[35]....
        /*0194*/ 	.word	0x00007950


	//   ....[36]....
        /*0198*/ 	.word	0x00007990


	//   ....[37]....
        /*019c*/ 	.word	0x000079d0


	//   ....[38]....
        /*01a0*/ 	.word	0x00007a10


	//   ....[39]....
        /*01a4*/ 	.word	0x00007a50


	//   ....[40]....
        /*01a8*/ 	.word	0x00007a90


	//   ....[41]....
        /*01ac*/ 	.word	0x00007ad0


	//   ....[42]....
        /*01b0*/ 	.word	0x00008370


	//   ....[43]....
        /*01b4*/ 	.word	0x000083a0


	//   ....[44]....
        /*01b8*/ 	.word	0x000083f0


	//   ....[45]....
        /*01bc*/ 	.word	0x00008400


	//----- nvinfo : EIATTR_REG_RECONFIG
	.align		4
.L_34:
        /*01c0*/ 	.byte	0x01, 0x54
	.zero		2


	//----- nvinfo : EIATTR_SYSCALL_OFFSETS
	.align		4
        /*01c4*/ 	.byte	0x04, 0x46
        /*01c6*/ 	.short	(.L_36 - .L_35)


	//   ....[0]....
.L_35:
        /*01c8*/ 	.word	0x000093d0


	//   ....[1]....
        /*01cc*/ 	.word	0x00009530


	//----- nvinfo : EIATTR_MBARRIER_INSTR_OFFSETS
	.align		4
.L_36:
        /*01d0*/ 	.byte	0x04, 0x39
        /*01d2*/ 	.short	(.L_38 - .L_37)


	//   ....[0]....
.L_37:
        /*01d4*/ 	.word	0x00000320
        /*01d8*/ 	.word	0x000000ff
        /*01dc*/ 	.word	0x0001c050
        /*01e0*/ 	.short	0x0100
        /*01e2*/ 	.byte	0x06
	.zero		1


	//   ....[1]....
        /*01e4*/ 	.word	0x00000330
        /*01e8*/ 	.word	0x000000ff
        /*01ec*/ 	.word	0x0001c060
        /*01f0*/ 	.short	0x0100
        /*01f2*/ 	.byte	0x06
	.zero		1


	//   ....[2]....
        /*01f4*/ 	.word	0x00000340
        /*01f8*/ 	.word	0x000000ff
        /*01fc*/ 	.word	0x0001c058
        /*0200*/ 	.short	0x0100
        /*0202*/ 	.byte	0x06
	.zero		1


	//   ....[3]....
        /*0204*/ 	.word	0x00000350
        /*0208*/ 	.word	0x000000ff
        /*020c*/ 	.word	0x0001c068
        /*0210*/ 	.short	0x0100
        /*0212*/ 	.byte	0x06
	.zero		1


	//   ....[4]....
        /*0214*/ 	.word	0x00000480
        /*0218*/ 	.word	0x000000ff
        /*021c*/ 	.word	0x0001c000
        /*0220*/ 	.short	0x0100
        /*0222*/ 	.byte	0x06
	.zero		1


	//   ....[5]....
        /*0224*/ 	.word	0x00000490
        /*0228*/ 	.word	0x000000ff
        /*022c*/ 	.word	0x0001c028
        /*0230*/ 	.short	0x0100
        /*0232*/ 	.byte	0x06
	.zero		1


	//   ....[6]....
        /*0234*/ 	.word	0x000004a0
        /*0238*/ 	.word	0x000000ff
        /*023c*/ 	.word	0x0001c008
        /*0240*/ 	.short	0x0100
        /*0242*/ 	.byte	0x06
	.zero		1


	//   ....[7]....
        /*0244*/ 	.word	0x000004b0
        /*0248*/ 	.word	0x000000ff
        /*024c*/ 	.word	0x0001c030
        /*0250*/ 	.short	0x0100
        /*0252*/ 	.byte	0x06
	.zero		1


	//   ....[8]....
        /*0254*/ 	.word	0x000004c0
        /*0258*/ 	.word	0x000000ff
        /*025c*/ 	.word	0x0001c010
        /*0260*/ 	.short	0x0100
        /*0262*/ 	.byte	0x06
	.zero		1


	//   ....[9]....
        /*0264*/ 	.word	0x000004d0
        /*0268*/ 	.word	0x000000ff
        /*026c*/ 	.word	0x0001c038
        /*0270*/ 	.short	0x0100
        /*0272*/ 	.byte	0x06
	.zero		1


	//   ....[10]....
        /*0274*/ 	.word	0x000004e0
        /*0278*/ 	.word	0x000000ff
        /*027c*/ 	.word	0x0001c018
        /*0280*/ 	.short	0x0100
        /*0282*/ 	.byte	0x06
	.zero		1


	//   ....[11]....
        /*0284*/ 	.word	0x000004f0
        /*0288*/ 	.word	0x000000ff
        /*028c*/ 	.word	0x0001c040
        /*0290*/ 	.short	0x0100
        /*0292*/ 	.byte	0x06
	.zero		1


	//   ....[12]....
        /*0294*/ 	.word	0x00000500
        /*0298*/ 	.word	0x000000ff
        /*029c*/ 	.word	0x0001c020
        /*02a0*/ 	.short	0x0100
        /*02a2*/ 	.byte	0x06
	.zero		1


	//   ....[13]....
        /*02a4*/ 	.word	0x00000510
        /*02a8*/ 	.word	0x000000ff
        /*02ac*/ 	.word	0x0001c048
        /*02b0*/ 	.short	0x0100
        /*02b2*/ 	.byte	0x06
	.zero		1


	//   ....[14]....
        /*02b4*/ 	.word	0x00000640
        /*02b8*/ 	.word	0x000000ff
        /*02bc*/ 	.word	0x0001c070
        /*02c0*/ 	.short	0x0100
        /*02c2*/ 	.byte	0x06
	.zero		1


	//   ....[15]....
        /*02c4*/ 	.word	0x00000650
        /*02c8*/ 	.word	0x000000ff
        /*02cc*/ 	.word	0x0001c080
        /*02d0*/ 	.short	0x0100
        /*02d2*/ 	.byte	0x06
	.zero		1


	//   ....[16]....
        /*02d4*/ 	.word	0x00000660
        /*02d8*/ 	.word	0x000000ff
        /*02dc*/ 	.word	0x0001c078
        /*02e0*/ 	.short	0x0100
        /*02e2*/ 	.byte	0x06
	.zero		1


	//   ....[17]....
        /*02e4*/ 	.word	0x00000670
        /*02e8*/ 	.word	0x000000ff
        /*02ec*/ 	.word	0x0001c088
        /*02f0*/ 	.short	0x0100
        /*02f2*/ 	.byte	0x06
	.zero		1


	//   ....[18]....
        /*02f4*/ 	.word	0x000007b0
        /*02f8*/ 	.word	0x000000ff
        /*02fc*/ 	.word	0x0001c090
        /*0300*/ 	.short	0x0100
        /*0302*/ 	.byte	0x06
	.zero		1


	//   ....[19]....
        /*0304*/ 	.word	0x000007c0
        /*0308*/ 	.word	0x000000ff
        /*030c*/ 	.word	0x0001c098
        /*0310*/ 	.short	0x0100
        /*0312*/ 	.byte	0x06
	.zero		1


	//   ....[20]....
        /*0314*/ 	.word	0x000007d0
        /*0318*/ 	.word	0x000000ff
        /*031c*/ 	.word	0x0001c0a0
        /*0320*/ 	.short	0x0100
        /*0322*/ 	.byte	0x06
	.zero		1


	//   ....[21]....
        /*0324*/ 	.word	0x000007e0
        /*0328*/ 	.word	0x000000ff
        /*032c*/ 	.word	0x0001c0a8
        /*0330*/ 	.short	0x0100
        /*0332*/ 	.byte	0x06
	.zero		1


	//   ....[22]....
        /*0334*/ 	.word	0x000008e0
        /*0338*/ 	.word	0x000000ff
        /*033c*/ 	.word	0x0001c0c0
        /*0340*/ 	.short	0x0100
        /*0342*/ 	.byte	0x06
	.zero		1


	//   ....[23]....
        /*0344*/ 	.word	0x000008f0
        /*0348*/ 	.word	0x000000ff
        /*034c*/ 	.word	0x0001c0e0
        /*0350*/ 	.short	0x0100
        /*0352*/ 	.byte	0x06
	.zero		1


	//   ....[24]....
        /*0354*/ 	.word	0x00000900
        /*0358*/ 	.word	0x000000ff
        /*035c*/ 	.word	0x0001c0c8
        /*0360*/ 	.short	0x0100
        /*0362*/ 	.byte	0x06
	.zero		1


	//   ....[25]....
        /*0364*/ 	.word	0x00000910
        /*0368*/ 	.word	0x000000ff
        /*036c*/ 	.word	0x0001c0e8
        /*0370*/ 	.short	0x0100
        /*0372*/ 	.byte	0x06
	.zero		1


	//   ....[26]....
        /*0374*/ 	.word	0x00000920
        /*0378*/ 	.word	0x000000ff
        /*037c*/ 	.word	0x0001c0d0
        /*0380*/ 	.short	0x0100
        /*0382*/ 	.byte	0x06
	.zero		1


	//   ....[27]....
        /*0384*/ 	.word	0x00000930
        /*0388*/ 	.word	0x000000ff
        /*038c*/ 	.word	0x0001c0f0
        /*0390*/ 	.short	0x0100
        /*0392*/ 	.byte	0x06
	.zero		1


	//   ....[28]....
        /*0394*/ 	.word	0x00000940
        /*0398*/ 	.word	0x000000ff
        /*039c*/ 	.word	0x0001c0d8
        /*03a0*/ 	.short	0x0100
        /*03a2*/ 	.byte	0x06
	.zero		1


	//   ....[29]....
        /*03a4*/ 	.word	0x00000950
        /*03a8*/ 	.word	0x000000ff
        /*03ac*/ 	.word	0x0001c0f8
        /*03b0*/ 	.short	0x0100
        /*03b2*/ 	.byte	0x06
	.zero		1


	//   ....[30]....
        /*03b4*/ 	.word	0x00000e80
        /*03b8*/ 	.word	0x000000ff
        /*03bc*/ 	.word	0x0001c050
        /*03c0*/ 	.short	0x010a
        /*03c2*/ 	.byte	0x08
	.zero		1


	//   ....[31]....
        /*03c4*/ 	.word	0x00000f80
        /*03c8*/ 	.word	0x000000ff
        /*03cc*/ 	.word	0x0001c000
        /*03d0*/ 	.short	0x010a
        /*03d2*/ 	.byte	0x26
	.zero		1


	//   ....[32]....
        /*03d4*/ 	.word	0x00000fd0
        /*03d8*/ 	.word	0x000000ff
        /*03dc*/ 	.word	0xfffffff8
        /*03e0*/ 	.short	0x010a
        /*03e2*/ 	.byte	0x05
	.zero		1


	//   ....[33]....
        /*03e4*/ 	.word	0x00001530
        /*03e8*/ 	.word	0x0000000f
        /*03ec*/ 	.word	0x00000000
        /*03f0*/ 	.short	0x0101
        /*03f2*/ 	.byte	0x0a
	.zero		1


	//   ....[34]....
        /*03f4*/ 	.word	0x00002fc0
        /*03f8*/ 	.word	0x000000ff
        /*03fc*/ 	.word	0x0001c008
        /*0400*/ 	.short	0x010a
        /*0402*/ 	.byte	0x26
	.zero		1


	//   ....[35]....
        /*0404*/ 	.word	0x00003100
        /*0408*/ 	.word	0x000000ff
        /*040c*/ 	.word	0x00000000
        /*0410*/ 	.short	0x0101
        /*0412*/ 	.byte	0x07
	.zero		1


	//   ....[36]....
        /*0414*/ 	.word	0x00003260
        /*0418*/ 	.word	0x000000ff
        /*041c*/ 	.word	0x0001c000
        /*0420*/ 	.short	0x010a
        /*0422*/ 	.byte	0x0a
	.zero		1


	//   ....[37]....
        /*0424*/ 	.word	0x00005000
        /*0428*/ 	.word	0x000000ff
        /*042c*/ 	.word	0x0001c000
        /*0430*/ 	.short	0x010a
        /*0432*/ 	.byte	0x04
	.zero		1


	//   ....[38]....
        /*0434*/ 	.word	0x00005550
        /*0438*/ 	.word	0x000000ff
        /*043c*/ 	.word	0x0001c000
        /*0440*/ 	.short	0x010a
        /*0442*/ 	.byte	0x04
	.zero		1


	//   ....[39]....
        /*0444*/ 	.word	0x00005690
        /*0448*/ 	.word	0x000000ff
        /*044c*/ 	.word	0x00000000
        /*0450*/ 	.short	0x0101
        /*0452*/ 	.byte	0x04
	.zero		1


	//   ....[40]....
        /*0454*/ 	.word	0x00005740
        /*0458*/ 	.word	0x000000ff
        /*045c*/ 	.word	0x00000000
        /*0460*/ 	.short	0x0101
        /*0462*/ 	.byte	0x04
	.zero		1


	//   ....[41]....
        /*0464*/ 	.word	0x000058f0
        /*0468*/ 	.word	0x000000ff
        /*046c*/ 	.word	0x0001c000
        /*0470*/ 	.short	0x010a
        /*0472*/ 	.byte	0x0a
	.zero		1


	//   ....[42]....
        /*0474*/ 	.word	0x00007a20
        /*0478*/ 	.word	0x000000ff
        /*047c*/ 	.word	0x0001c000
        /*0480*/ 	.short	0x010a
        /*0482*/ 	.byte	0x04
	.zero		1


	//   ....[43]....
        /*0484*/ 	.word	0x00007ff0
        /*0488*/ 	.word	0x000000ff
        /*048c*/ 	.word	0x0001c000
        /*0490*/ 	.short	0x010a
        /*0492*/ 	.byte	0x04
	.zero		1


	//   ....[44]....
        /*0494*/ 	.word	0x000081b0
        /*0498*/ 	.word	0x000000ff
        /*049c*/ 	.word	0x00000000
        /*04a0*/ 	.short	0x0101
        /*04a2*/ 	.byte	0x04
	.zero		1


	//   ....[45]....
        /*04a4*/ 	.word	0x00008260
        /*04a8*/ 	.word	0x000000ff
        /*04ac*/ 	.word	0x00000000
        /*04b0*/ 	.short	0x0101
        /*04b2*/ 	.byte	0x04
	.zero		1


	//   ....[46]....
        /*04b4*/ 	.word	0x00008c00
        /*04b8*/ 	.word	0x000000ff
        /*04bc*/ 	.word	0x00000008
        /*04c0*/ 	.short	0x010a
        /*04c2*/ 	.byte	0x05
	.zero		1


	//   ....[47]....
        /*04c4*/ 	.word	0x0000ad30
        /*04c8*/ 	.word	0x00000000
        /*04cc*/ 	.word	0x0001c090
        /*04d0*/ 	.short	0x0101
        /*04d2*/ 	.byte	0x26
	.zero		1


	//   ....[48]....
        /*04d4*/ 	.word	0x0000af00
        /*04d8*/ 	.word	0x00000004
        /*04dc*/ 	.word	0x0001c060
        /*04e0*/ 	.short	0x010a
        /*04e2*/ 	.byte	0x3f
	.zero		1


	//   ....[49]....
        /*04e4*/ 	.word	0x0000b1a0
        /*04e8*/ 	.word	0x00000002
        /*04ec*/ 	.word	0x0001c028
        /*04f0*/ 	.short	0x010a
        /*04f2*/ 	.byte	0x3f
	.zero		1


	//   ....[50]....
        /*04f4*/ 	.word	0x0000b450
        /*04f8*/ 	.word	0x00000004
        /*04fc*/ 	.word	0x0001c060
        /*0500*/ 	.short	0x010a
        /*0502*/ 	.byte	0x3f
	.zero		1


	//   ....[51]....
        /*0504*/ 	.word	0x0000b730
        /*0508*/ 	.word	0x00000003
        /*050c*/ 	.word	0x0001c028
        /*0510*/ 	.short	0x010a
        /*0512*/ 	.byte	0x3f
	.zero		1


	//   ....[52]....
        /*0514*/ 	.word	0x0000ba40
        /*0518*/ 	.word	0x00000007
        /*051c*/ 	.word	0x0001c028
        /*0520*/ 	.short	0x010a
        /*0522*/ 	.byte	0x3f
	.zero		1


	//   ....[53]....
        /*0524*/ 	.word	0x0000bd20
        /*0528*/ 	.word	0x00000004
        /*052c*/ 	.word	0x0001c028
        /*0530*/ 	.short	0x010a
        /*0532*/ 	.byte	0x3f
	.zero		1


	//   ....[54]....
        /*0534*/ 	.word	0x0000bf80
        /*0538*/ 	.word	0x00000006
        /*053c*/ 	.word	0x0001c050
        /*0540*/ 	.short	0x010a
        /*0542*/ 	.byte	0x3f
	.zero		1


	//   ....[55]....
        /*0544*/ 	.word	0x0000bfe0
        /*0548*/ 	.word	0x00000003
        /*054c*/ 	.word	0x0001c000
        /*0550*/ 	.short	0x010a
        /*0552*/ 	.byte	0x3f
	.zero		1


	//   ....[56]....
        /*0554*/ 	.word	0x0000c040
        /*0558*/ 	.word	0x00000004
        /*055c*/ 	.word	0xfffffff8
        /*0560*/ 	.short	0x010a
        /*0562*/ 	.byte	0x3f
	.zero		1


	//   ....[57]....
        /*0564*/ 	.word	0x0000c0a0
        /*0568*/ 	.word	0x0000000f
        /*056c*/ 	.word	0x0001c008
        /*0570*/ 	.short	0x010a
        /*0572*/ 	.byte	0x3f
	.zero		1


	//   ....[58]....
        /*0574*/ 	.word	0x0000c100
        /*0578*/ 	.word	0x00000009
        /*057c*/ 	.word	0x0001c000
        /*0580*/ 	.short	0x010a
        /*0582*/ 	.byte	0x3f
	.zero		1


	//   ....[59]....
        /*0584*/ 	.word	0x0000c160
        /*0588*/ 	.word	0x0000000f
        /*058c*/ 	.word	0x0001c000
        /*0590*/ 	.short	0x010a
        /*0592*/ 	.byte	0x3f
	.zero		1


	//   ....[60]....
        /*0594*/ 	.word	0x0000c1c0
        /*0598*/ 	.word	0x00000009
        /*059c*/ 	.word	0x0001c000
        /*05a0*/ 	.short	0x010a
        /*05a2*/ 	.byte	0x3f
	.zero		1


	//   ....[61]....
        /*05a4*/ 	.word	0x0000c220
        /*05a8*/ 	.word	0x00000015
        /*05ac*/ 	.word	0x0001c000
        /*05b0*/ 	.short	0x010a
        /*05b2*/ 	.byte	0x3f
	.zero		1


	//   ....[62]....
        /*05b4*/ 	.word	0x0000c280
        /*05b8*/ 	.word	0x00000003
        /*05bc*/ 	.word	0x00000008
        /*05c0*/ 	.short	0x010a
        /*05c2*/ 	.byte	0x3f
	.zero		1


	//   ....[63]....
        /*05c4*/ 	.word	0x0000c2d0
        /*05c8*/ 	.word	0x00000004
        /*05cc*/ 	.word	0x0001c060
        /*05d0*/ 	.short	0x010a
        /*05d2*/ 	.byte	0x3f
	.zero		1


	//   ....[64]....
        /*05d4*/ 	.word	0x0000c320
        /*05d8*/ 	.word	0x00000002
        /*05dc*/ 	.word	0x0001c028
        /*05e0*/ 	.short	0x010a
        /*05e2*/ 	.byte	0x3f
	.zero		1


	//   ....[65]....
        /*05e4*/ 	.word	0x0000c370
        /*05e8*/ 	.word	0x00000004
        /*05ec*/ 	.word	0x0001c060
        /*05f0*/ 	.short	0x010a
        /*05f2*/ 	.byte	0x3f
	.zero		1


	//   ....[66]....
        /*05f4*/ 	.word	0x0000c3c0
        /*05f8*/ 	.word	0x00000003
        /*05fc*/ 	.word	0x0001c028
        /*0600*/ 	.short	0x010a
        /*0602*/ 	.byte	0x3f
	.zero		1


	//   ....[67]....
        /*0604*/ 	.word	0x0000c410
        /*0608*/ 	.word	0x00000007
        /*060c*/ 	.word	0x0001c028
        /*0610*/ 	.short	0x010a
        /*0612*/ 	.byte	0x3f
	.zero		1


	//   ....[68]....
        /*0614*/ 	.word	0x0000c460
        /*0618*/ 	.word	0x00000004
        /*061c*/ 	.word	0x0001c028
        /*0620*/ 	.short	0x010a
        /*0622*/ 	.byte	0x3f
	.zero		1


	//----- nvinfo : EIATTR_NUM_MBARRIERS
	.align		4
.L_38:
        /*0624*/ 	.byte	0x03, 0x38
        /*0626*/ 	.short	0x001e


	//----- nvinfo : EIATTR_EXIT_INSTR_OFFSETS
	.align		4
        /*0628*/ 	.byte	0x04, 0x1c
        /*062a*/ 	.short	(.L_40 - .L_39)


	//   ....[0]....
.L_39:
        /*062c*/ 	.word	0x000009f0


	//   ....[1]....
        /*0630*/ 	.word	0x0000ad40


	//   ....[2]....
        /*0634*/ 	.word	0x0000ad80


	//   ....[3]....
        /*0638*/ 	.word	0x0000b940


	//   ....[4]....
        /*063c*/ 	.word	0x0000bf60


	//----- nvinfo : EIATTR_MAX_THREADS
	.align		4
.L_40:
        /*0640*/ 	.byte	0x04, 0x05
        /*0642*/ 	.short	(.L_42 - .L_41)
.L_41:
        /*0644*/ 	.word	0x00000180
        /*0648*/ 	.word	0x00000001
        /*064c*/ 	.word	0x00000001


	//----- nvinfo : EIATTR_CRS_STACK_SIZE
	.align		4
.L_42:
        /*0650*/ 	.byte	0x04, 0x1e
        /*0652*/ 	.short	(.L_44 - .L_43)
.L_43:
        /*0654*/ 	.word	0x00000000


	//----- nvinfo : EIATTR_CBANK_PARAM_SIZE
	.align		4
.L_44:
        /*0658*/ 	.byte	0x03, 0x19
        /*065a*/ 	.short	0x0870


	//----- nvinfo : EIATTR_PARAM_CBANK
	.align		4
        /*065c*/ 	.byte	0x04, 0x0a
        /*065e*/ 	.short	(.L_46 - .L_45)
	.align		4
.L_45:
        /*0660*/ 	.word	index@(.nv.constant0._ZN7cutlass13device_kernelINS_4fmha6kernel28FmhaKernelTmaWarpSpecializedINS1_10collective30FmhaMainloopTmaWarpSpecializedINS_12float_e4m3_tEffN4cute5tupleIJNS7_1CILi128EEENS9_ILi64EEENS9_ILi256EEEEEENS8_IJiNS9_ILi1EEENS8_IJiiEEEEEESG_NS8_IJSE_iSF_EEENS4_12CausalFusionEJEEENS4_15FmhaFwdEpilogueIS6_fNS8_IJSB_SC_SB_EEEEENS2_23IndividualTileSchedulerEJEEEEEvNT_6ParamsE)
        /*0664*/ 	.short	0x0210
        /*0666*/ 	.short	0x0870


	//----- nvinfo : EIATTR_SW_WAR
	.align		4
.L_46:
        /*0668*/ 	.byte	0x04, 0x36
        /*066a*/ 	.short	(.L_48 - .L_47)
.L_47:
        /*066c*/ 	.word	0x00000008
.L_48:


//--------------------- .nv.callgraph             --------------------------
	.section	.nv.callgraph,"",@"SHT_CUDA_CALLGRAPH"
	.align	4
	.sectionentsize	8
	.align		4
        /*0000*/ 	.word	0x00000000
	.align		4
        /*0004*/ 	.word	0xffffffff
	.align		4
        /*0008*/ 	.word	index@(_ZN7cutlass13device_kernelINS_4fmha6kernel28FmhaKernelTmaWarpSpecializedINS1_10collective30FmhaMainloopTmaWarpSpecializedINS_12float_e4m3_tEffN4cute5tupleIJNS7_1CILi128EEENS9_ILi64EEENS9_ILi256EEEEEENS8_IJiNS9_ILi1EEENS8_IJiiEEEEEESG_NS8_IJSE_iSF_EEENS4_12CausalFusionEJEEENS4_15FmhaFwdEpilogueIS6_fNS8_IJSB_SC_SB_EEEEENS2_23IndividualTileSchedulerEJEEEEEvNT_6ParamsE)
	.align		4
        /*000c*/ 	.word	index@(__assertfail)
	.align		4
        /*0010*/ 	.word	0x00000000
	.align		4
        /*0014*/ 	.word	0xfffffffe
	.align		4
        /*0018*/ 	.word	0x00000000
	.align		4
        /*001c*/ 	.word	0xfffffffd
	.align		4
        /*0020*/ 	.word	0x00000000
	.align		4
        /*0024*/ 	.word	0xfffffffc


//--------------------- .nv.constant4             --------------------------
	.section	.nv.constant4,"a",@progbits
	.align	8
	.align		8
.nv.constant4:
        /*0000*/ 	.dword	__assertfail
	.align		8
        /*0008*/ 	.dword	__unnamed_1
	.align		8
        /*0010*/ 	.dword	__unnamed_2
	.align		8
        /*0018*/ 	.dword	_ZN39_INTERNAL_14ecc5b8_4_k_cu_49d8cdad_31984cuda3std3__45__cpo5beginE
	.align		8
        /*0020*/ 	.dword	_ZN39_INTERNAL_14ecc5b8_4_k_cu_49d8cdad_31984cuda3std3__45__cpo3endE
	.align		8
        /*0028*/ 	.dword	_ZN39_INTERNAL_14ecc5b8_4_k_cu_49d8cdad_31984cuda3std3__45__cpo6cbeginE
	.align		8
        /*0030*/ 	.dword	_ZN39_INTERNAL_14ecc5b8_4_k_cu_49d8cdad_31984cuda3std3__45__cpo4cendE
	.align		8
        /*0038*/ 	.dword	_ZN39_INTERNAL_14ecc5b8_4_k_cu_49d8cdad_31984cuda3std3__441_GLOBAL__N__14ecc5b8_4_k_cu_49d8cdad_31986ignoreE
	.align		8
        /*0040*/ 	.dword	_ZN39_INTERNAL_14ecc5b8_4_k_cu_49d8cdad_31984cuda3std3__419piecewise_constructE
	.align		8
        /*0048*/ 	.dword	_ZN39_INTERNAL_14ecc5b8_4_k_cu_49d8cdad_31984cuda3std3__48in_placeE
	.align		8
        /*0050*/ 	.dword	_ZN39_INTERNAL_14ecc5b8_4_k_cu_49d8cdad_31984cuda3std6ranges3__45__cpo4swapE
	.align		8
        /*0058*/ 	.dword	_ZN39_INTERNAL_14ecc5b8_4_k_cu_49d8cdad_31984cuda3std6ranges3__45__cpo9iter_moveE
	.align		8
        /*0060*/ 	.dword	_ZN39_INTERNAL_14ecc5b8_4_k_cu_49d8cdad_31984cute7productE
	.align		8
        /*0068*/ 	.dword	_ZN39_INTERNAL_14ecc5b8_4_k_cu_49d8cdad_31984cute1_E
	.align		8
        /*0070*/ 	.dword	$str$24
	.align		8
        /*0078*/ 	.dword	$str$25


//--------------------- .text._ZN7cutlass13device_kernelINS_4fmha6kernel28FmhaKernelTmaWarpSpecializedINS1_10collective30FmhaMainloopTmaWarpSpecializedINS_12float_e4m3_tEffN4cute5tupleIJNS7_1CILi128EEENS9_ILi64EEENS9_ILi256EEEEEENS8_IJiNS9_ILi1EEENS8_IJiiEEEEEESG_NS8_IJSE_iSF_EEENS4_12CausalFusionEJEEENS4_15FmhaFwdEpilogueIS6_fNS8_IJSB_SC_SB_EEEEENS2_23IndividualTileSchedulerEJEEEEEvNT_6ParamsE --------------------------
	.section	.text._ZN7cutlass13device_kernelINS_4fmha6kernel28FmhaKernelTmaWarpSpecializedINS1_10collective30FmhaMainloopTmaWarpSpecializedINS_12float_e4m3_tEffN4cute5tupleIJNS7_1CILi128EEENS9_ILi64EEENS9_ILi256EEEEEENS8_IJiNS9_ILi1EEENS8_IJiiEEEEEESG_NS8_IJSE_iSF_EEENS4_12CausalFusionEJEEENS4_15FmhaFwdEpilogueIS6_fNS8_IJSB_SC_SB_EEEEENS2_23IndividualTileSchedulerEJEEEEEvNT_6ParamsE,"ax",@progbits
	.align	128
.text._ZN7cutlass13device_kernelINS_4fmha6kernel28FmhaKernelTmaWarpSpecializedINS1_10collective30FmhaMainloopTmaWarpSpecializedINS_12float_e4m3_tEffN4cute5tupleIJNS7_1CILi128EEENS9_ILi64EEENS9_ILi256EEEEEENS8_IJiNS9_ILi1EEENS8_IJiiEEEEEESG_NS8_IJSE_iSF_EEENS4_12CausalFusionEJEEENS4_15FmhaFwdEpilogueIS6_fNS8_IJSB_SC_SB_EEEEENS2_23IndividualTileSchedulerEJEEEEEvNT_6ParamsE:
        .type           _ZN7cutlass13device_kernelINS_4fmha6kernel28FmhaKernelTmaWarpSpecializedINS1_10collective30FmhaMainloopTmaWarpSpecializedINS_12float_e4m3_tEffN4cute5tupleIJNS7_1CILi128EEENS9_ILi64EEENS9_ILi256EEEEEENS8_IJiNS9_ILi1EEENS8_IJiiEEEEEESG_NS8_IJSE_iSF_EEENS4_12CausalFusionEJEEENS4_15FmhaFwdEpilogueIS6_fNS8_IJSB_SC_SB_EEEEENS2_23IndividualTileSchedulerEJEEEEEvNT_6ParamsE,@function
        .size           _ZN7cutlass13device_kernelINS_4fmha6kernel28FmhaKernelTmaWarpSpecializedINS1_10collective30FmhaMainloopTmaWarpSpecializedINS_12float_e4m3_tEffN4cute5tupleIJNS7_1CILi128EEENS9_ILi64EEENS9_ILi256EEEEEENS8_IJiNS9_ILi1EEENS8_IJiiEEEEEESG_NS8_IJSE_iSF_EEENS4_12CausalFusionEJEEENS4_15FmhaFwdEpilogueIS6_fNS8_IJSB_SC_SB_EEEEENS2_23IndividualTileSchedulerEJEEEEEvNT_6ParamsE,(.L_x_124 - _ZN7cutlass13device_kernelINS_4fmha6kernel28FmhaKernelTmaWarpSpecializedINS1_10collective30FmhaMainloopTmaWarpSpecializedINS_12float_e4m3_tEffN4cute5tupleIJNS7_1CILi128EEENS9_ILi64EEENS9_ILi256EEEEEENS8_IJiNS9_ILi1EEENS8_IJiiEEEEEESG_NS8_IJSE_iSF_EEENS4_12CausalFusionEJEEENS4_15FmhaFwdEpilogueIS6_fNS8_IJSB_SC_SB_EEEEENS2_23IndividualTileSchedulerEJEEEEEvNT_6ParamsE)
        .other          _ZN7cutlass13device_kernelINS_4fmha6kernel28FmhaKernelTmaWarpSpecializedINS1_10collective30FmhaMainloopTmaWarpSpecializedINS_12float_e4m3_tEffN4cute5tupleIJNS7_1CILi128EEENS9_ILi64EEENS9_ILi256EEEEEENS8_IJiNS9_ILi1EEENS8_IJiiEEEEEESG_NS8_IJSE_iSF_EEENS4_12CausalFusionEJEEENS4_15FmhaFwdEpilogueIS6_fNS8_IJSB_SC_SB_EEEEENS2_23IndividualTileSchedulerEJEEEEEvNT_6ParamsE,@"STO_CUDA_ENTRY STV_DEFAULT"
_ZN7cutlass13device_kernelINS_4fmha6kernel28FmhaKernelTmaWarpSpecializedINS1_10collective30FmhaMainloopTmaWarpSpecializedINS_12float_e4m3_tEffN4cute5tupleIJNS7_1CILi128EEENS9_ILi64EEENS9_ILi256EEEEEENS8_IJiNS9_ILi1EEENS8_IJiiEEEEEESG_NS8_IJSE_iSF_EEENS4_12CausalFusionEJEEENS4_15FmhaFwdEpilogueIS6_fNS8_IJSB_SC_SB_EEEEENS2_23IndividualTileSchedulerEJEEEEEvNT_6ParamsE:
[----:B------:R-:W1:Y:S01]  /*0000*/  LDC R1, c[0x0][0x28] ;  /* 0x00000a00ff017b82 */ /* 0x000e620000000800 */
[----:B------:R-:W2:Y:S01]  /*0010*/  S2R R0, SR_TID.X ;  /* 0x0000000000007919 */ /* 0x000ea20000002100 */
[----:B------:R-:W-:Y:S01]  /*0020*/  ELECT P1, URZ, PT ;  /* 0x00000000003f782f */ /* 0x000fe20003820000 */
[----:B------:R-:W-:Y:S01]  /*0030*/  BSSY B0, `(.L_x_0) ;  /* 0x0000017000007945 */ /* 0x000fe20003800000 */
[----:B--2---:R-:W-:-:S05]  /*0040*/  SHF.R.U32.HI R2, RZ, 0x5, R0 ;  /* 0x00000005ff027819 */ /* 0x004fca0000011600 */
[----:B------:R-:W2:Y:S02]  /*0050*/  SHFL.IDX PT, R3, R2, RZ, 0x1f ;  /* 0x00001fff02037589 */ /* 0x000ea400000e0000 */
[----:B--2---:R-:W-:Y:S02]  /*0060*/  R2UR UR4, R3 ;  /* 0x00000000030472ca */ /* 0x004fe400000e0000 */
[----:B------:R-:W-:-:S06]  /*0070*/  SHF.R.U32.HI R3, RZ, 0x7, R0 ;  /* 0x00000007ff037819 */ /* 0x000fcc0000011600 */
[----:B------:R-:W2:Y:S05]  /*0080*/  SHFL.IDX PT, R3, R3, RZ, 0x1f ;  /* 0x00001fff03037589 */ /* 0x000eaa00000e0000 */
[----:B------:R-:W-:Y:S02]  /*0090*/  USHF.R.S32.HI UR5, URZ, 0x1f, UR4 ;  /* 0x0000001f3f057899 */ /* 0x000fe40008011404 */
[----:B------:R-:W-:Y:S02]  /*00a0*/  ISETP.NE.OR P0, PT, RZ, UR4, !P1 ;  /* 0x00000004ff007c0c */ /* 0x000fe4000cf05670 */
[----:B------:R-:W-:-:S04]  /*00b0*/  ULEA.HI UR5, UR5, UR4, URZ, 0x2 ;  /* 0x0000000405057291 */ /* 0x000fc8000f8f103f */
[----:B------:R-:W-:-:S04]  /*00c0*/  ULOP3.LUT UR5, UR5, 0xfffffffc, URZ, 0xc0, !UPT ;  /* 0xfffffffc05057892 */ /* 0x000fc8000f8ec03f */
[----:B------:R-:W-:-:S03]  /*00d0*/  UIADD3 UR5, UR4, -UR5, URZ ;  /* 0x8000000504057290 */ /* 0x000fc6000fffe03f */
[----:B-1----:R-:W-:Y:S09]  /*00e0*/  @P0 BRA `(.L_x_1) ;  /* 0x00000000002c0947 */ /* 0x002ff20003800000 */
[----:B------:R-:W-:Y:S02]  /*00f0*/  ULDC.64 UR6, c[0x0][0x198] ;  /* 0x0000660000067ab9 */ /* 0x000fe40000000a00 */
[----:B------:R-:W-:Y:S02]  /*0100*/  UIADD3 UR8, UP0, UR6, 0xf0, URZ ;  /* 0x000000f006087890 */ /* 0x000fe4000ff1e03f */
[----:B------:R-:W-:Y:S02]  /*0110*/  UIADD3 UR10, UP1, UR6, 0x1f0, URZ ;  /* 0x000001f0060a7890 */ /* 0x000fe4000ff3e03f */
[----:B------:R-:W-:Y:S02]  /*0120*/  UIADD3 UR6, UP2, UR6, 0x2f0, URZ ;  /* 0x000002f006067890 */ /* 0x000fe4000ff5e03f */
[----:B------:R-:W-:Y:S02]  /*0130*/  UIADD3.X UR9, URZ, UR7, URZ, UP0, !UPT ;  /* 0x000000073f097290 */ /* 0x000fe400087fe43f */
[----:B------:R-:W-:-:S02]  /*0140*/  UIADD3.X UR11, URZ, UR7, URZ, UP1, !UPT ;  /* 0x000000073f0b7290 */ /* 0x000fc40008ffe43f */
[----:B------:R-:W-:-:S05]  /*0150*/  UIADD3.X UR7, URZ, UR7, URZ, UP2, !UPT ;  /* 0x000000073f077290 */ /* 0x000fca00097fe43f */
[----:B------:R1:W-:Y:S02]  /*0160*/  UTMACCTL.PF [UR8] ;  /* 0x00000000080079b9 */ /* 0x0003e40008040000 */
[----:B------:R1:W-:Y:S02]  /*0170*/  UTMACCTL.PF [UR10] ;  /* 0x000000000a0079b9 */ /* 0x0003e40008040000 */
[----:B------:R1:W-:Y:S02]  /*0180*/  UTMACCTL.PF [UR6] ;  /* 0x00000000060079b9 */ /* 0x0003e40008040000 */
[----:B-1----:R-:W-:Y:S01]  /*0190*/  NOP ;  /* 0x0000000000007918 */ /* 0x002fe20000000000 */
.L_x_1:
[----:B------:R-:W-:Y:S05]  /*01a0*/  BSYNC B0 ;  /* 0x0000000000007941 */ /* 0x000fea0003800000 */
.L_x_0:
[----:B------:R-:W1:Y:S01]  /*01b0*/  SHFL.IDX PT, R4, R2, RZ, 0x1f ;  /* 0x00001fff02047589 */ /* 0x000e6200000e0000 */
[----:B--2---:R-:W-:Y:S01]  /*01c0*/  R2UR UR36, R3 ;  /* 0x00000000032472ca */ /* 0x004fe200000e0000 */
[----:B------:R-:W-:-:S12]  /*01d0*/  UISETP.NE.AND UP0, UPT, UR5, 0x1, UPT ;  /* 0x000000010500788c */ /* 0x000fd8000bf05270 */
[----:B------:R-:W-:Y:S02]  /*01e0*/  UIADD3 UR7, UR36, -0x1, URZ ;  /* 0xffffffff24077890 */ /* 0x000fe4000fffe03f */
[----:B------:R-:W-:Y:S02]  /*01f0*/  UISETP.EQ.AND UP0, UPT, UR36, URZ, !UP0 ;  /* 0x0000003f2400728c */ /* 0x000fe4000c702270 */
[----:B------:R-:W-:Y:S02]  /*0200*/  UISETP.GE.U32.AND UP1, UPT, UR7, 0x4, UPT ;  /* 0x000000040700788c */ /* 0x000fe4000bf26070 */
[----:B------:R-:W-:Y:S01]  /*0210*/  USEL UR4, URZ, 0x1, !UP0 ;  /* 0x000000013f047887 */ /* 0x000fe2000c000000 */
[----:B-1----:R-:W-:-:S03]  /*0220*/  ISETP.NE.AND P0, PT, R4, RZ, PT ;  /* 0x000000ff0400720c */ /* 0x002fc60003f05270 */
[----:B------:R-:W-:-:S10]  /*0230*/  USEL UR4, UR4, 0x2, UP1 ;  /* 0x0000000204047887 */ /* 0x000fd40008800000 */
[----:B------:R-:W-:Y:S05]  /*0240*/  @P0 BRA `(.L_x_2) ;  /* 0x0000000000480947 */ /* 0x000fea0003800000 */
[----:B------:R-:W1:Y:S01]  /*0250*/  S2UR UR8, SR_CgaCtaId ;  /* 0x00000000000879c3 */ /* 0x000e620000008800 */
[----:B------:R-:W-:Y:S01]  /*0260*/  UMOV UR6, 0x400 ;  /* 0x0000040000067882 */ /* 0x000fe20000000000 */
[----:B------:R-:W-:Y:S01]  /*0270*/  UMOV UR9, 0x1 ;  /* 0x0000000100097882 */ /* 0x000fe20000000000 */
[----:B------:R-:W-:Y:S01]  /*0280*/  UMOV UR10, 0x80 ;  /* 0x00000080000a7882 */ /* 0x000fe20000000000 */
[----:B------:R-:W-:Y:S01]  /*0290*/  ELECT P0, URZ, PT ;  /* 0x00000000003f782f */ /* 0x000fe20003800000 */
[----:B------:R-:W-:-:S04]  /*02a0*/  UIADD3 UR10, -UR10, 0x100000, URZ ;  /* 0x001000000a0a7890 */ /* 0x000fc8000fffe13f */
[----:B------:R-:W-:Y:S02]  /*02b0*/  USHF.L.U32 UR11, UR10, 0xb, URZ ;  /* 0x0000000b0a0b7899 */ /* 0x000fe4000800063f */
[----:B------:R-:W-:Y:S02]  /*02c0*/  USHF.L.U32 UR10, UR10, 0x1, URZ ;  /* 0x000000010a0a7899 */ /* 0x000fe4000800063f */
[----:B-1----:R-:W-:Y:S02]  /*02d0*/  ULEA UR6, UR8, UR6, 0x18 ;  /* 0x0000000608067291 */ /* 0x002fe4000f8ec03f */
[----:B------:R-:W-:-:S04]  /*02e0*/  UIADD3 UR8, -UR9, 0x100000, URZ ;  /* 0x0010000009087890 */ /* 0x000fc8000fffe13f */
[----:B------:R-:W-:Y:S02]  /*02f0*/  USHF.L.U32 UR9, UR8, 0xb, URZ ;  /* 0x0000000b08097899 */ /* 0x000fe4000800063f */
[----:B------:R-:W-:Y:S01]  /*0300*/  USHF.L.U32 UR8, UR8, 0x1, URZ ;  /* 0x0000000108087899 */ /* 0x000fe2000800063f */
[----:B------:R-:W1:Y:S11]  /*0310*/  FENCE.VIEW.ASYNC.S ;  /* 0x00000000000073c6 */ /* 0x000e760000000000 */
[----:B-1----:R1:W2:Y:S01]  /*0320*/  SYNCS.EXCH.64 URZ, [UR6+0x1c050], UR8 ;  /* 0x01c05008063f75b2 */ /* 0x0022a20008000100 */
[----:B------:R1:W3:Y:S01]  /*0330*/  SYNCS.EXCH.64 URZ, [UR6+0x1c060], UR10 ;  /* 0x01c0600a063f75b2 */ /* 0x0002e20008000100 */
[----:B------:R1:W4:Y:S01]  /*0340*/  SYNCS.EXCH.64 URZ, [UR6+0x1c058], UR8 ;  /* 0x01c05808063f75b2 */ /* 0x0003220008000100 */
[----:B------:R1:W1:Y:S01]  /*0350*/  SYNCS.EXCH.64 URZ, [UR6+0x1c068], UR10 ;  /* 0x01c0680a063f75b2 */ /* 0x0002620008000100 */
[----:B------:R-:W-:Y:S01]  /*0360*/  NOP ;  /* 0x0000000000007918 */ /* 0x000fe20000000000 */
.L_x_2:
[----:B------:R-:W5:Y:S01]  /*0370*/  SHFL.IDX PT, R3, R2, RZ, 0x1f ;  /* 0x00001fff02037589 */ /* 0x000f6200000e0000 */
[----:B------:R-:W-:Y:S01]  /*0380*/  NOP ;  /* 0x0000000000007918 */ /* 0x000fe20000000000 */
[----:B-----5:R-:W-:-:S13]  /*0390*/  ISETP.NE.AND P0, PT, R3, RZ, PT ;  /* 0x000000ff0300720c */ /* 0x020fda0003f05270 */
[----:B------:R-:W-:Y:S05]  /*03a0*/  @P0 BRA `(.L_x_3) ;  /* 0x0000000000600947 */ /* 0x000fea0003800000 */
[----:B-1----:R-:W1:Y:S01]  /*03b0*/  S2UR UR8, SR_CgaCtaId ;  /* 0x00000000000879c3 */ /* 0x002e620000008800 */
[----:B------:R-:W-:Y:S01]  /*03c0*/  UMOV UR6, 0x400 ;  /* 0x0000040000067882 */ /* 0x000fe20000000000 */
[----:B------:R-:W-:Y:S01]  /*03d0*/  UMOV UR10, 0x1 ;  /* 0x00000001000a7882 */ /* 0x000fe20000000000 */
[----:B------:R-:W-:Y:S01]  /*03e0*/  UMOV UR9, 0x100 ;  /* 0x0000010000097882 */ /* 0x000fe20000000000 */
[----:B------:R-:W-:-:S04]  /*03f0*/  UIADD3 UR10, -UR10, 0x100000, URZ ;  /* 0x001000000a0a7890 */ /* 0x000fc8000fffe13f */
[----:B------:R-:W-:Y:S02]  /*0400*/  USHF.L.U32 UR11, UR10, 0xb, URZ ;  /* 0x0000000b0a0b7899 */ /* 0x000fe4000800063f */
[----:B------:R-:W-:Y:S01]  /*0410*/  USHF.L.U32 UR10, UR10, 0x1, URZ ;  /* 0x000000010a0a7899 */ /* 0x000fe2000800063f */
[----:B------:R-:W-:Y:S01]  /*0420*/  ELECT P0, URZ, PT ;  /* 0x00000000003f782f */ /* 0x000fe20003800000 */
[----:B-1----:R-:W-:Y:S02]  /*0430*/  ULEA UR6, UR8, UR6, 0x18 ;  /* 0x0000000608067291 */ /* 0x002fe4000f8ec03f */
[----:B------:R-:W-:-:S04]  /*0440*/  UIADD3 UR8, -UR9, 0x100000, URZ ;  /* 0x0010000009087890 */ /* 0x000fc8000fffe13f */
[----:B------:R-:W-:Y:S02]  /*0450*/  USHF.L.U32 UR9, UR8, 0xb, URZ ;  /* 0x0000000b08097899 */ /* 0x000fe4000800063f */
[----:B------:R-:W-:Y:S01]  /*0460*/  USHF.L.U32 UR8, UR8, 0x1, URZ ;  /* 0x0000000108087899 */ /* 0x000fe2000800063f */
[----:B------:R-:W1:Y:S03]  /*0470*/  FENCE.VIEW.ASYNC.S ;  /* 0x00000000000073c6 */ /* 0x000e660000000000 */
[----:B-1----:R1:W1:Y:S08]  /*0480*/  SYNCS.EXCH.64 URZ, [UR6+0x1c000], UR10 ;  /* 0x01c0000a063f75b2 */ /* 0x0022700008000100 */
[----:B------:R1:W1:Y:S01]  /*0490*/  SYNCS.EXCH.64 URZ, [UR6+0x1c028], UR8 ;  /* 0x01c02808063f75b2 */ /* 0x0002620008000100 */
        /* <DEDUP_REMOVED lines=8> */
[----:B------:R-:W-:Y:S01]  /*0520*/  NOP ;  /* 0x0000000000007918 */ /* 0x000fe20000000000 */
.L_x_3:
        /* <DEDUP_REMOVED lines=21> */
[----:B------:R-:W-:Y:S01]  /*0680*/  NOP ;  /* 0x0000000000007918 */ /* 0x000fe20000000000 */
.L_x_4:
[----:B------:R-:W5:Y:S01]  /*0690*/  SHFL.IDX PT, R3, R2, RZ, 0x1f ;  /* 0x00001fff02037589 */ /* 0x000f6200000e0000 */
[----:B------:R-:W-:Y:S01]  /*06a0*/  ELECT P0, URZ, PT ;  /* 0x00000000003f782f */ /* 0x000fe20003800000 */
[----:B------:R-:W-:Y:S01]  /*06b0*/  NOP ;  /* 0x0000000000007918 */ /* 0x000fe20000000000 */
[----:B-1----:R-:W-:Y:S02]  /*06c0*/  UMOV UR8, 0x80 ;  /* 0x0000008000087882 */ /* 0x002fe40000000000 */
[C---:B-----5:R-:W-:Y:S02]  /*06d0*/  ISETP.NE.OR P0, PT, R3.reuse, RZ, !P0 ;  /* 0x000000ff0300720c */ /* 0x060fe40004705670 */
[----:B------:R-:W-:-:S11]  /*06e0*/  ISETP.NE.AND P2, PT, R3, RZ, PT ;  /* 0x000000ff0300720c */ /* 0x000fd60003f45270 */
[----:B------:R-:W-:Y:S01]  /*06f0*/  VOTEU.ALL UP0, P0 ;  /* 0x00000000003f7886 */ /* 0x000fe20000000000 */
[----:B------:R-:W-:Y:S01]  /*0700*/  VOTEU.ALL UP2, P0 ;  /* 0x00000000003f7886 */ /* 0x000fe20000040000 */
[----:B------:R-:W-:Y:S01]  /*0710*/  VOTEU.ALL UP3, P0 ;  /* 0x00000000003f7886 */ /* 0x000fe20000060000 */
[----:B------:R-:W-:Y:S02]  /*0720*/  VOTEU.ALL UP4, P0 ;  /* 0x00000000003f7886 */ /* 0x000fe40000080000 */
[----:B------:R-:W1:Y:S01]  /*0730*/  @!UP0 S2UR UR10, SR_CgaCtaId ;  /* 0x00000000000a89c3 */ /* 0x000e620000008800 */
[----:B------:R-:W-:Y:S01]  /*0740*/  @!UP0 UMOV UR6, 0x400 ;  /* 0x0000040000068882 */ /* 0x000fe20000000000 */
[----:B------:R-:W-:-:S04]  /*0750*/  @!UP0 UIADD3 UR8, -UR8, 0x100000, URZ ;  /* 0x0010000008088890 */ /* 0x000fc8000fffe13f */
[----:B------:R-:W-:Y:S02]  /*0760*/  @!UP0 USHF.L.U32 UR9, UR8, 0xb, URZ ;  /* 0x0000000b08098899 */ /* 0x000fe4000800063f */
[----:B------:R-:W-:Y:S02]  /*0770*/  @!UP0 USHF.L.U32 UR8, UR8, 0x1, URZ ;  /* 0x0000000108088899 */ /* 0x000fe4000800063f */
[----:B-1----:R-:W-:Y:S01]  /*0780*/  @!UP0 ULEA UR6, UR10, UR6, 0x18 ;  /* 0x000000060a068291 */ /* 0x002fe2000f8ec03f */
[----:B------:R-:W-:Y:S01]  /*0790*/  VOTEU.ALL UP0, P0 ;  /* 0x00000000003f7886 */ /* 0x000fe20000000000 */
[----:B------:R-:W1:Y:S10]  /*07a0*/  FENCE.VIEW.ASYNC.S ;  /* 0x00000000000073c6 */ /* 0x000e740000000000 */
[----:B-1----:R1:W1:Y:S01]  /*07b0*/  @!UP0 SYNCS.EXCH.64 URZ, [UR6+0x1c090], UR8 ;  /* 0x01c09008063f85b2 */ /* 0x0022620008000100 */
[----:B------:R1:W1:Y:S01]  /*07c0*/  @!UP2 SYNCS.EXCH.64 URZ, [UR6+0x1c098], UR8 ;  /* 0x01c09808063fa5b2 */ /* 0x0002620008000100 */
[----:B------:R1:W1:Y:S01]  /*07d0*/  @!UP3 SYNCS.EXCH.64 URZ, [UR6+0x1c0a0], UR8 ;  /* 0x01c0a008063fb5b2 */ /* 0x0002620008000100 */
[----:B------:R1:W1:Y:S01]  /*07e0*/  @!UP4 SYNCS.EXCH.64 URZ, [UR6+0x1c0a8], UR8 ;  /* 0x01c0a808063fc5b2 */ /* 0x0002620008000100 */
[----:B------:R-:W-:Y:S01]  /*07f0*/  NOP ;  /* 0x0000000000007918 */ /* 0x000fe20000000000 */
[----:B------:R-:W-:Y:S05]  /*0800*/  @P2 BRA `(.L_x_5) ;  /* 0x0000000000582947 */ /* 0x000fea0003800000 */
[----:B-1----:R-:W1:Y:S01]  /*0810*/  S2UR UR8, SR_CgaCtaId ;  /* 0x00000000000879c3 */ /* 0x002e620000008800 */
        /* <DEDUP_REMOVED lines=12> */
[----:B-1----:R1:W1:Y:S01]  /*08e0*/  SYNCS.EXCH.64 URZ, [UR6+0x1c0c0], UR8 ;  /* 0x01c0c008063f75b2 */ /* 0x0022620008000100 */
        /* <DEDUP_REMOVED lines=8> */
.L_x_5:
[----:B------:R-:W-:Y:S01]  /*0970*/  ISETP.NE.AND P0, PT, RZ, UR36, PT ;  /* 0x00000024ff007c0c */ /* 0x000fe2000bf05270 */
[----:B------:R-:W-:Y:S01]  /*0980*/  NOP ;  /* 0x0000000000007918 */ /* 0x000fe20000000000 */
[----:B------:R-:W-:Y:S01]  /*0990*/  MOV R2, UR5 ;  /* 0x0000000500027c02 */ /* 0x000fe20008000f00 */
[----:B-1234-:R-:W-:Y:S03]  /*09a0*/  BAR.SYNC.DEFER_BLOCKING 0x0 ;  /* 0x0000000000007b1d */ /* 0x01efe60000010000 */
[----:B------:R-:W-:-:S07]  /*09b0*/  ISETP.EQ.AND P2, PT, R2, 0x1, P1 ;  /* 0x000000010200780c */ /* 0x000fce0000f42270 */
[----:B------:R-:W-:Y:S06]  /*09c0*/  @!P0 BRA `(.L_x_6) ;  /* 0x000000a000e08947 */ /* 0x000fec0003800000 */
[----:B------:R-:W-:-:S06]  /*09d0*/  UISETP.GT.U32.AND UP0, UPT, UR7, 0x3, UPT ;  /* 0x000000030700788c */ /* 0x000fcc000bf04070 */
[----:B------:R-:W-:-:S13]  /*09e0*/  PLOP3.LUT P0, PT, PT, PT, UP0, 0x80, 0x0 ;  /* 0x000000000000781c */ /* 0x000fda0003f0f008 */
[----:B------:R-:W-:Y:S05]  /*09f0*/  @P0 EXIT ;  /* 0x000000000000094d */ /* 0x000fea0003800000 */
.L_x_7:
[----:B------:R-:W-:-:S08]  /*0a00*/  NOP ;  /* 0x0000000000007918 */ /* 0x000fd00000000000 */
[----:B------:R-:W1:Y:S02]  /*0a10*/  USETMAXREG.TRY_ALLOC.CTAPOOL UP0, 0xf0 ;  /* 0x000000f0000079c8 */ /* 0x000e640008000600 */
[----:B-1----:R-:W-:-:S13]  /*0a20*/  PLOP3.LUT P0, PT, PT, PT, UP0, 0x80, 0x0 ;  /* 0x000000000000781c */ /* 0x002fda0003f0f008 */
[----:B------:R-:W-:Y:S05]  /*0a30*/  @!P0 BRA `(.L_x_7) ;  /* 0xfffffffc00f08947 */ /* 0x000fea000383ffff */
[----:B------:R-:W-:Y:S01]  /*0a40*/  UISETP.NE.AND UP0, UPT, UR36, 0x1, UPT ;  /* 0x000000012400788c */ /* 0x000fe2000bf05270 */
[----:B------:R-:W1:Y:S01]  /*0a50*/  S2UR UR8, SR_CTAID.X ;  /* 0x00000000000879c3 */ /* 0x000e620000002500 */
[----:B------:R-:W-:Y:S01]  /*0a60*/  UMOV UR5, URZ ;  /* 0x0000003f00057c82 */ /* 0x000fe20008000000 */
[----:B------:R-:W-:-:S03]  /*0a70*/  UMOV UR6, URZ ;  /* 0x0000003f00067c82 */ /* 0x000fc60008000000 */
[----:B------:R-:W-:-:S13]  /*0a80*/  PLOP3.LUT P0, PT, PT, PT, UP0, 0x80, 0x0 ;  /* 0x000000000000781c */ /* 0x000fda0003f0f008 */
[----:B------:R-:W-:Y:S05]  /*0a90*/  @!P0 BRA `(.L_x_8) ;  /* 0x00000000003c8947 */ /* 0x000fea0003800000 */
[----:B------:R-:W-:Y:S01]  /*0aa0*/  UISETP.NE.AND UP0, UPT, UR36, 0x2, UPT ;  /* 0x000000022400788c */ /* 0x000fe2000bf05270 */
[----:B------:R-:W-:-:S05]  /*0ab0*/  UMOV UR6, 0x1 ;  /* 0x0000000100067882 */ /* 0x000fca0000000000 */
[----:B------:R-:W-:-:S13]  /*0ac0*/  PLOP3.LUT P1, PT, PT, PT, UP0, 0x80, 0x0 ;  /* 0x000000000000781c */ /* 0x000fda0003f2f008 */
[----:B------:R-:W-:Y:S05]  /*0ad0*/  @!P1 BRA `(.L_x_8) ;  /* 0x00000000002c9947 */ /* 0x000fea0003800000 */
[----:B------:R-:W-:-:S06]  /*0ae0*/  UISETP.NE.AND UP0, UPT, UR36, 0x3, UPT ;  /* 0x000000032400788c */ /* 0x000fcc000bf05270 */
[----:B------:R-:W-:-:S13]  /*0af0*/  PLOP3.LUT P1, PT, PT, PT, UP0, 0x80, 0x0 ;  /* 0x000000000000781c */ /* 0x000fda0003f2f008 */
[----:B------:R-:W-:Y:S05]  /*0b00*/  @!P1 BRA `(.L_x_9) ;  /* 0x0000000000189947 */ /* 0x000fea0003800000 */
[----:B------:R-:W-:-:S11]  /*0b10*/  UISETP.NE.AND UP0, UPT, UR36, 0x4, UPT ;  /* 0x000000042400788c */ /* 0x000fd6000bf05270 */
[----:B------:R-:W-:Y:S01]  /*0b20*/  @!UP0 UMOV UR5, 0x1 ;  /* 0x0000000100058882 */ /* 0x000fe20000000000 */
[----:B------:R-:W-:Y:S01]  /*0b30*/  @!UP0 UMOV UR6, 0x1 ;  /* 0x0000000100068882 */ /* 0x000fe20000000000 */
[----:B------:R-:W-:Y:S01]  /*0b40*/  @UP0 UMOV UR5, URZ ;  /* 0x0000003f00050c82 */ /* 0x000fe20008000000 */
[----:B------:R-:W-:Y:S01]  /*0b50*/  @UP0 UMOV UR6, URZ ;  /* 0x0000003f00060c82 */ /* 0x000fe20008000000 */
[----:B------:R-:W-:Y:S05]  /*0b60*/  BRA `(.L_x_8) ;  /* 0x0000000000087947 */ /* 0x000fea0003800000 */
.L_x_9:
[----:B------:R-:W-:Y:S01]  /*0b70*/  UMOV UR5, 0x1 ;  /* 0x0000000100057882 */ /* 0x000fe20000000000 */
[----:B------:R-:W-:-:S05]  /*0b80*/  UMOV UR6, URZ ;  /* 0x0000003f00067c82 */ /* 0x000fca0008000000 */
.L_x_8:
[----:B------:R-:W-:Y:S05]  /*0b90*/  @!P0 BRA `(.L_x_10) ;  /* 0x0000000000408947 */ /* 0x000fea0003800000 */
[----:B------:R-:W-:-:S06]  /*0ba0*/  UISETP.NE.AND UP0, UPT, UR36, 0x2, UPT ;  /* 0x000000022400788c */ /* 0x000fcc000bf05270 */
[----:B------:R-:W-:-:S13]  /*0bb0*/  PLOP3.LUT P0, PT, PT, PT, UP0, 0x80, 0x0 ;  /* 0x000000000000781c */ /* 0x000fda0003f0f008 */
[----:B------:R-:W-:Y:S05]  /*0bc0*/  @!P0 BRA `(.L_x_11) ;  /* 0x00000000002c8947 */ /* 0x000fea0003800000 */
[----:B------:R-:W-:-:S06]  /*0bd0*/  UISETP.NE.AND UP0, UPT, UR36, 0x3, UPT ;  /* 0x000000032400788c */ /* 0x000fcc000bf05270 */
[----:B------:R-:W-:-:S13]  /*0be0*/  PLOP3.LUT P0, PT, PT, PT, UP0, 0x80, 0x0 ;  /* 0x000000000000781c */ /* 0x000fda0003f0f008 */
[----:B------:R-:W-:Y:S05]  /*0bf0*/  @!P0 BRA `(.L_x_12) ;  /* 0x0000000000188947 */ /* 0x000fea0003800000 */
[----:B------:R-:W-:Y:S01]  /*0c00*/  UISETP.NE.AND UP0, UPT, UR36, 0x4, UPT ;  /* 0x000000042400788c */ /* 0x000fe2000bf05270 */
[----:B-1----:R-:W-:-:S05]  /*0c10*/  UMOV UR37, UR8 ;  /* 0x0000000800257c82 */ /* 0x002fca0008000000 */
[----:B------:R-:W-:-:S13]  /*0c20*/  PLOP3.LUT P0, PT, PT, PT, UP0, 0x80, 0x0 ;  /* 0x000000000000781c */ /* 0x000fda0003f0f008 */
[----:B------:R-:W-:Y:S05]  /*0c30*/  @P0 BRA `(.L_x_13) ;  /* 0x00000000001c0947 */ /* 0x000fea0003800000 */
[----:B------:R-:W-:Y:S01]  /*0c40*/  ULEA UR37, UR8, 0x3, 0x1 ;  /* 0x0000000308257891 */ /* 0x000fe2000f8e083f */
[----:B------:R-:W-:Y:S11]  /*0c50*/  BRA `(.L_x_13) ;  /* 0x0000000000147947 */ /* 0x000ff60003800000 */
.L_x_12:
[----:B-1----:R-:W-:Y:S01]  /*0c60*/  ULEA UR37, UR8, 0x2, 0x1 ;  /* 0x0000000208257891 */ /* 0x002fe2000f8e083f */
[----:B------:R-:W-:Y:S11]  /*0c70*/  BRA `(.L_x_13) ;  /* 0x00000000000c7947 */ /* 0x000ff60003800000 */
.L_x_11:
[----:B-1----:R-:W-:Y:S01]  /*0c80*/  ULEA UR37, UR8, 0x1, 0x1 ;  /* 0x0000000108257891 */ /* 0x002fe2000f8e083f */
[----:B------:R-:W-:Y:S11]  /*0c90*/  BRA `(.L_x_13) ;  /* 0x0000000000047947 */ /* 0x000ff60003800000 */
.L_x_10:
[----:B-1----:R-:W-:-:S12]  /*0ca0*/  USHF.L.U32 UR37, UR8, 0x1, URZ ;  /* 0x0000000108257899 */ /* 0x002fd8000800063f */
.L_x_13:
[----:B------:R-:W1:Y:S01]  /*0cb0*/  LDC R2, c[0x0][0x28c] ;  /* 0x0000a300ff027b82 */ /* 0x000e620000000800 */
[----:B------:R-:W-:Y:S02]  /*0cc0*/  ULOP3.LUT UR9, UR4, 0x1, URZ, 0xfc, !UPT ;  /* 0x0000000104097892 */ /* 0x000fe4000f8efc3f */
[----:B------:R-:W-:Y:S02]  /*0cd0*/  ULEA UR8, UR8, 0xbf, 0x7 ;  /* 0x000000bf08087891 */ /* 0x000fe4000f8e383f */
[----:B------:R-:W-:Y:S02]  /*0ce0*/  UISETP.NE.AND UP0, UPT, UR9, 0x3, UPT ;  /* 0x000000030900788c */ /* 0x000fe4000bf05270 */
[----:B------:R-:W-:-:S04]  /*0cf0*/  USHF.R.U32.HI UR8, URZ, 0x6, UR8 ;  /* 0x000000063f087899 */ /* 0x000fc80008011608 */
[----:B------:R-:W-:Y:S01]  /*0d00*/  PLOP3.LUT P0, PT, PT, PT, UP0, 0x80, 0x0 ;  /* 0x000000000000781c */ /* 0x000fe20003f0f008 */
[----:B-1----:R-:W-:-:S05]  /*0d10*/  VIADD R2, R2, 0x3f ;  /* 0x0000003f02027836 */ /* 0x002fca0000000000 */
[----:B------:R-:W-:-:S04]  /*0d20*/  SHF.R.S32.HI R3, RZ, 0x1f, R2 ;  /* 0x0000001fff037819 */ /* 0x000fc80000011402 */
[----:B------:R-:W-:-:S04]  /*0d30*/  LEA.HI R3, R3, R2, RZ, 0x6 ;  /* 0x0000000203037211 */ /* 0x000fc800078f30ff */
[----:B------:R-:W-:-:S04]  /*0d40*/  SHF.R.S32.HI R3, RZ, 0x6, R3 ;  /* 0x00000006ff037819 */ /* 0x000fc80000011403 */
[----:B------:R-:W-:Y:S01]  /*0d50*/  VIMNMX R12, R3, UR8, PT ;  /* 0x00000008030c7c48 */ /* 0x000fe2000bfe0100 */
[----:B------:R-:W-:Y:S06]  /*0d60*/  @!P0 BRA `(.L_x_14) ;  /* 0x0000000000048947 */ /* 0x000fec0003800000 */
[----:B------:R-:W-:Y:S01]  /*0d70*/  BPT.TRAP 0x1 ;  /* 0x000000040000795c */ /* 0x000fe20000300000 */
.L_x_14:
[----:B------:R-:W1:Y:S01]  /*0d80*/  S2UR UR8, SR_CgaCtaId ;  /* 0x00000000000879c3 */ /* 0x000e620000008800 */
[----:B------:R-:W-:Y:S01]  /*0d90*/  UMOV UR38, 0x400 ;  /* 0x0000040000267882 */ /* 0x000fe20000000000 */
[----:B------:R-:W-:Y:S02]  /*0da0*/  MOV R7, UR5 ;  /* 0x0000000500077c02 */ /* 0x000fe40008000f00 */
[----:B------:R-:W-:Y:S02]  /*0db0*/  SHF.R.S32.HI R3, RZ, 0x1f, R0 ;  /* 0x0000001fff037819 */ /* 0x000fe40000011400 */
[----:B------:R-:W-:Y:S02]  /*0dc0*/  SHF.L.U32 R7, R7, 0x1f, RZ ;  /* 0x0000001f07077819 */ /* 0x000fe400000006ff */
[----:B------:R-:W-:-:S04]  /*0dd0*/  LEA.HI R3, R3, R0, RZ, 0x7 ;  /* 0x0000000003037211 */ /* 0x000fc800078f38ff */
[----:B------:R-:W-:-:S05]  /*0de0*/  LOP3.LUT R3, R3, 0xffffff80, RZ, 0xc0, !PT ;  /* 0xffffff8003037812 */ /* 0x000fca00078ec0ff */
[----:B------:R-:W-:-:S05]  /*0df0*/  IMAD.IADD R3, R0, 0x1, -R3 ;  /* 0x0000000100037824 */ /* 0x000fca00078e0a03 */
[----:B------:R-:W-:Y:S01]  /*0e00*/  SHF.R.S32.HI R2, RZ, 0x1f, R3 ;  /* 0x0000001fff027819 */ /* 0x000fe20000011403 */
[----:B-1----:R-:W-:-:S03]  /*0e10*/  ULEA UR38, UR8, UR38, 0x18 ;  /* 0x0000002608267291 */ /* 0x002fc6000f8ec03f */
[CC--:B------:R-:W-:Y:S01]  /*0e20*/  LEA.HI R4, R2.reuse, R3.reuse, RZ, 0x2 ;  /* 0x0000000302047211 */ /* 0x0c0fe200078f10ff */
[----:B------:R-:W-:Y:S01]  /*0e30*/  ULEA UR8, UR6, UR38, 0x3 ;  /* 0x0000002606087291 */ /* 0x000fe2000f8e183f */
[----:B------:R-:W-:Y:S02]  /*0e40*/  LEA.HI R2, R2, R3, RZ, 0x5 ;  /* 0x0000000302027211 */ /* 0x000fe400078f28ff */
[--C-:B------:R-:W-:Y:S02]  /*0e50*/  SHF.R.S32.HI R5, RZ, 0x2, R4.reuse ;  /* 0x00000002ff057819 */ /* 0x100fe40000011404 */
[----:B------:R-:W-:Y:S02]  /*0e60*/  SHF.R.S32.HI R6, RZ, 0x1f, R4 ;  /* 0x0000001fff067819 */ /* 0x000fe40000011404 */
[----:B------:R-:W-:Y:S02]  /*0e70*/  LOP3.LUT R4, R4, 0x7ffffffc, RZ, 0xc0, !PT ;  /* 0x7ffffffc04047812 */ /* 0x000fe400078ec0ff */
[----:B------:R-:W1:Y:S01]  /*0e80*/  SYNCS.PHASECHK.TRANS64.TRYWAIT P1, [UR8+0x1c050], R7 ;  /* 0x01c05007ff0075a7 */ /* 0x000e620008020148 */
[----:B------:R-:W-:-:S02]  /*0e90*/  LEA.HI R6, R6, R5, RZ, 0x3 ;  /* 0x0000000506067211 */ /* 0x000fc400078f18ff */
[----:B------:R-:W-:Y:S02]  /*0ea0*/  IMAD.IADD R4, R3, 0x1, -R4 ;  /* 0x0000000103047824 */ /* 0x000fe400078e0a04 */
[----:B------:R-:W-:Y:S01]  /*0eb0*/  LOP3.LUT R6, R6, 0xfffffff8, RZ, 0xc0, !PT ;  /* 0xfffffff806067812 */ /* 0x000fe200078ec0ff */
[----:B------:R-:W-:-:S03]  /*0ec0*/  IMAD.U32 R3, RZ, RZ, UR37 ;  /* 0x00000025ff037e24 */ /* 0x000fc6000f8e00ff */
[----:B------:R-:W-:Y:S02]  /*0ed0*/  IADD3 R6, R5, -R6, RZ ;  /* 0x8000000605067210 */ /* 0x000fe40007ffe0ff */
[----:B------:R-:W-:-:S04]  /*0ee0*/  SHF.R.S32.HI R5, RZ, 0x5, R2 ;  /* 0x00000005ff057819 */ /* 0x000fc80000011402 */
[----:B------:R-:W-:Y:S01]  /*0ef0*/  LEA R2, R5, R6, 0x4 ;  /* 0x0000000605027211 */ /* 0x000fe200078e20ff */
[----:B-1----:R-:W-:Y:S06]  /*0f00*/  @!P1 BRA `(.L_x_15) ;  /* 0x000000b000189947 */ /* 0x002fec0003800000 */
.L_x_106:
[----:B------:R-:W-:Y:S01]  /*0f10*/  SHF.L.U32 R8, R4, 0x1, RZ ;  /* 0x0000000104087819 */ /* 0x000fe200000006ff */
[----:B------:R-:W-:Y:S01]  /*0f20*/  IMAD R2, R3, 0x40, R2 ;  /* 0x0000004003027824 */ /* 0x000fe200078e0202 */
[----:B------:R-:W-:Y:S06]  /*0f30*/  @!P0 BRA `(.L_x_16) ;  /* 0x0000000000048947 */ /* 0x000fec0003800000 */
[----:B------:R-:W-:Y:S01]  /*0f40*/  BPT.TRAP 0x1 ;  /* 0x000000040000795c */ /* 0x000fe20000300000 */
.L_x_16:
[----:B------:R-:W-:Y:S01]  /*0f50*/  SHF.L.U32 R14, RZ, 0x1f, RZ ;  /* 0x0000001fff0e7819 */ /* 0x000fe200000006ff */
[----:B------:R-:W-:Y:S01]  /*0f60*/  UIADD3 UR10, UR38, 0x1c090, URZ ;  /* 0x0001c090260a7890 */ /* 0x000fe2000fffe03f */
[----:B------:R-:W-:Y:S02]  /*0f70*/  ISETP.NE.AND P2, PT, RZ, UR7, PT ;  /* 0x00000007ff007c0c */ /* 0x000fe4000bf45270 */
[----:B------:R-:W2:Y:S02]  /*0f80*/  SYNCS.PHASECHK.TRANS64.TRYWAIT P1, [UR38+0x1c000], R14 ;  /* 0x01c0000eff0075a7 */ /* 0x000ea40008020166 */
[----:B--2---:R-:W-:Y:S09]  /*0f90*/  @!P1 BRA `(.L_x_17) ;  /* 0x000000b0000c9947 */ /* 0x004ff20003800000 */
.L_x_107:
[----:B------:R-:W-:Y:S01]  /*0fa0*/  ULEA UR5, UR36, UR10, 0x3 ;  /* 0x0000000a24057291 */ /* 0x000fe2000f8e183f */
[----:B--2---:R-:W-:-:S04]  /*0fb0*/  SEL R3, RZ, 0x1, P2 ;  /* 0x00000001ff037807 */ /* 0x004fc80001000000 */
[----:B------:R-:W-:-:S04]  /*0fc0*/  SHF.L.U32 R3, R3, 0x1f, RZ ;  /* 0x0000001f03037819 */ /* 0x000fc800000006ff */
[----:B------:R-:W2:Y:S02]  /*0fd0*/  SYNCS.PHASECHK.TRANS64.TRYWAIT P1, [UR5+-0x8], R3 ;  /* 0xfffff803ff0075a7 */ /* 0x000ea40008020145 */
[----:B--2---:R-:W-:Y:S05]  /*0fe0*/  @!P1 BRA `(.L_x_18) ;  /* 0x000000b000109947 */ /* 0x004fea0003800000 */
.L_x_108:
[----:B------:R-:W-:Y:S01]  /*0ff0*/  USHF.R.U32.HI UR8, URZ, 0x4, UR38 ;  /* 0x000000043f087899 */ /* 0x000fe20008011626 */
[----:B------:R-:W-:Y:S01]  /*1000*/  WARPGROUP.ARRIVE ;  /* 0x00000000000079c5 */ /* 0x000fe20000000000 */
[----:B------:R-:W-:Y:S01]  /*1010*/  UIADD3 UR9, UR38, 0x8000, URZ ;  /* 0x0000800026097890 */ /* 0x000fe2000fffe03f */
[C---:B------:R-:W-:Y:S01]  /*1020*/  VIADD R5, R8.reuse, 0x9 ;  /* 0x0000000908057836 */ /* 0x040fe20000000000 */
[----:B------:R-:W-:Y:S01]  /*1030*/  ULOP3.LUT UR8, UR8, 0x3fff, URZ, 0xc0, !UPT ;  /* 0x00003fff08087892 */ /* 0x000fe2000f8ec03f */
[----:B--2---:R-:W-:Y:S01]  /*1040*/  IADD3 R3, R8, 0x8, RZ ;  /* 0x0000000808037810 */ /* 0x004fe20007ffe0ff */
[----:B------:R-:W-:Y:S01]  /*1050*/  USHF.R.U32.HI UR9, URZ, 0x4, UR9 ;  /* 0x000000043f097899 */ /* 0x000fe20008011609 */
[CC--:B------:R-:W-:Y:S01]  /*1060*/  ISETP.GT.AND P2, PT, R2.reuse, R8.reuse, PT ;  /* 0x000000080200720c */ /* 0x0c0fe20003f44270 */
[----:B------:R-:W-:Y:S01]  /*1070*/  ULOP3.LUT UR8, UR8, 0x10000, URZ, 0xfc, !UPT ;  /* 0x0001000008087892 */ /* 0x000fe2000f8efc3f */
[----:B------:R-:W-:Y:S01]  /*1080*/  ISETP.GE.AND P5, PT, R2, R5, PT ;  /* 0x000000050200720c */ /* 0x000fe20003fa6270 */
[----:B------:R-:W-:Y:S01]  /*1090*/  ULOP3.LUT UR9, UR9, 0x3fff, URZ, 0xc0, !UPT ;  /* 0x00003fff09097892 */ /* 0x000fe2000f8ec03f */
[----:B------:R-:W-:Y:S01]  /*10a0*/  VIADD R5, R8, 0x19 ;  /* 0x0000001908057836 */ /* 0x000fe20000000000 */
[----:B------:R-:W-:Y:S01]  /*10b0*/  ULEA UR8, UR6, UR8, 0xa ;  /* 0x0000000806087291 */ /* 0x000fe2000f8e503f */
[C---:B------:R-:W-:Y:S01]  /*10c0*/  ISETP.GE.AND P6, PT, R2.reuse, R3, PT ;  /* 0x000000030200720c */ /* 0x040fe20003fc6270 */
[----:B------:R-:W-:Y:S01]  /*10d0*/  ULOP3.LUT UR6, UR9, 0x10000, URZ, 0xfc, !UPT ;  /* 0x0001000009067892 */ /* 0x000fe2000f8efc3f */
[----:B------:R-:W-:Y:S01]  /*10e0*/  ISETP.GE.AND P3, PT, R2, R8, PT ;  /* 0x000000080200720c */ /* 0x000fe20003f66270 */
[----:B------:R-:W-:Y:S01]  /*10f0*/  UMOV UR15, 0x40000040 ;  /* 0x40000040000f7882 */ /* 0x000fe20000000000 */
[----:B------:R-:W-:Y:S01]  /*1100*/  UMOV UR9, 0x40000040 ;  /* 0x4000004000097882 */ /* 0x000fe20000000000 */
[----:B------:R-:W-:Y:S01]  /*1110*/  UIADD3 UR16, UR8, 0x4, URZ ;  /* 0x0000000408107890 */ /* 0x000fe2000fffe03f */
[C---:B------:R-:W-:Y:S01]  /*1120*/  IADD3 R3, R8.reuse, 0x18, RZ ;  /* 0x0000001808037810 */ /* 0x040fe20007ffe0ff */
[----:B------:R-:W-:Y:S01]  /*1130*/  UMOV UR12, UR8 ;  /* 0x00000008000c7c82 */ /* 0x000fe20008000000 */
[----:B------:R-:W-:Y:S01]  /*1140*/  UMOV UR13, UR9 ;  /* 0x00000009000d7c82 */ /* 0x000fe20008000000 */
[----:B------:R-:W-:Y:S01]  /*1150*/  UMOV UR14, UR6 ;  /* 0x00000006000e7c82 */ /* 0x000fe20008000000 */
[----:B------:R-:W-:Y:S01]  /*1160*/  UIADD3 UR18, UR6, 0x4, URZ ;  /* 0x0000000406127890 */ /* 0x000fe2000fffe03f */
[----:B------:R-:W-:Y:S01]  /*1170*/  QGMMA.64x64x32.F32.E4M3.E4M3 R24, gdesc[UR12], RZ, !UPT, gsb0 ;  /* 0x00e000000c1879f3 */ /* 0x000fe2000c0008ff */
[----:B------:R-:W-:Y:S01]  /*1180*/  UIADD3 UR12, UR8, 0x2, URZ ;  /* 0x00000002080c7890 */ /* 0x000fe2000fffe03f */
[C---:B-1----:R-:W-:Y:S01]  /*1190*/  IADD3 R7, R8.reuse, 0x10, RZ ;  /* 0x0000001008077810 */ /* 0x042fe20007ffe0ff */
[----:B------:R-:W-:Y:S01]  /*11a0*/  UIADD3 UR14, UR6, 0x2, URZ ;  /* 0x00000002060e7890 */ /* 0x000fe2000fffe03f */
[----:B------:R-:W-:Y:S01]  /*11b0*/  VIADD R9, R8, 0x11 ;  /* 0x0000001108097836 */ /* 0x000fe20000000000 */
[----:B------:R-:W-:Y:S01]  /*11c0*/  UMOV UR13, 0x40000040 ;  /* 0x40000040000d7882 */ /* 0x000fe20000000000 */
[----:B------:R-:W-:Y:S01]  /*11d0*/  UMOV UR15, 0x40000040 ;  /* 0x40000040000f7882 */ /* 0x000fe20000000000 */
[----:B------:R-:W-:Y:S01]  /*11e0*/  UMOV UR17, 0x40000040 ;  /* 0x4000004000117882 */ /* 0x000fe20000000000 */
[----:B------:R-:W-:Y:S01]  /*11f0*/  UMOV UR19, 0x40000040 ;  /* 0x4000004000137882 */ /* 0x000fe20000000000 */
[----:B------:R-:W-:Y:S01]  /*1200*/  UIADD3 UR20, UR8, 0x6, URZ ;  /* 0x0000000608147890 */ /* 0x000fe2000fffe03f */
[C---:B------:R-:W-:Y:S01]  /*1210*/  ISETP.GE.AND P1, PT, R2.reuse, R7, PT ;  /* 0x000000070200720c */ /* 0x040fe20003f26270 */
[----:B------:R-:W-:Y:S01]  /*1220*/  UIADD3 UR22, UR6, 0x6, URZ ;  /* 0x0000000606167890 */ /* 0x000fe2000fffe03f */
[----:B------:R-:W-:Y:S01]  /*1230*/  ISETP.GE.AND P4, PT, R2, R9, PT ;  /* 0x000000090200720c */ /* 0x000fe20003f86270 */
[----:B------:R-:W-:Y:S01]  /*1240*/  UMOV UR21, 0x40000040 ;  /* 0x4000004000157882 */ /* 0x000fe20000000000 */
[----:B------:R-:W-:Y:S01]  /*1250*/  UMOV UR23, 0x40000040 ;  /* 0x4000004000177882 */ /* 0x000fe20000000000 */
[----:B------:R-:W-:Y:S01]  /*1260*/  UIADD3 UR24, UR8, 0x200, URZ ;  /* 0x0000020008187890 */ /* 0x000fe2000fffe03f */
[----:B------:R-:W-:Y:S01]  /*1270*/  P2R R11, PR, RZ, 0x1 ;  /* 0x00000001ff0b7803 */ /* 0x000fe20000000000 */
[----:B------:R-:W-:Y:S01]  /*1280*/  UIADD3 UR26, UR6, 0x200, URZ ;  /* 0x00000200061a7890 */ /* 0x000fe2000fffe03f */
[----:B------:R-:W-:Y:S01]  /*1290*/  IMAD.MOV.U32 R151, RZ, RZ, RZ ;  /* 0x000000ffff977224 */ /* 0x000fe200078e00ff */
[----:B------:R-:W-:Y:S01]  /*12a0*/  UMOV UR25, 0x40000040 ;  /* 0x4000004000197882 */ /* 0x000fe20000000000 */
[----:B------:R-:W-:Y:S01]  /*12b0*/  UMOV UR27, 0x40000040 ;  /* 0x40000040001b7882 */ /* 0x000fe20000000000 */
[----:B------:R-:W-:-:S02]  /*12c0*/  UIADD3 UR28, UR8, 0x202, URZ ;  /* 0x00000202081c7890 */ /* 0x000fc4000fffe03f */
[----:B------:R-:W-:Y:S01]  /*12d0*/  UIADD3 UR30, UR6, 0x202, URZ ;  /* 0x00000202061e7890 */ /* 0x000fe2000fffe03f */
[----:B------:R-:W-:Y:S01]  /*12e0*/  UMOV UR29, 0x40000040 ;  /* 0x40000040001d7882 */ /* 0x000fe20000000000 */
[----:B------:R-:W-:Y:S01]  /*12f0*/  UMOV UR31, 0x40000040 ;  /* 0x40000040001f7882 */ /* 0x000fe20000000000 */
[----:B------:R-:W-:Y:S02]  /*1300*/  UIADD3 UR32, UR8, 0x204, URZ ;  /* 0x0000020408207890 */ /* 0x000fe4000fffe03f */
[----:B------:R-:W-:Y:S01]  /*1310*/  UIADD3 UR34, UR6, 0x204, URZ ;  /* 0x0000020406227890 */ /* 0x000fe2000fffe03f */
[----:B------:R-:W-:Y:S01]  /*1320*/  UMOV UR33, 0x40000040 ;  /* 0x4000004000217882 */ /* 0x000fe20000000000 */
[----:B------:R-:W-:Y:S01]  /*1330*/  UMOV UR35, 0x40000040 ;  /* 0x4000004000237882 */ /* 0x000fe20000000000 */
[----:B------:R-:W-:Y:S02]  /*1340*/  UIADD3 UR40, UR8, 0x206, URZ ;  /* 0x0000020608287890 */ /* 0x000fe4000fffe03f */
[----:B------:R-:W-:Y:S01]  /*1350*/  UIADD3 UR42, UR6, 0x206, URZ ;  /* 0x00000206062a7890 */ /* 0x000fe2000fffe03f */
[----:B------:R-:W-:Y:S01]  /*1360*/  UMOV UR41, 0x40000040 ;  /* 0x4000004000297882 */ /* 0x000fe20000000000 */
[----:B------:R-:W-:Y:S01]  /*1370*/  UMOV UR43, 0x40000040 ;  /* 0x40000040002b7882 */ /* 0x000fe20000000000 */
[----:B------:R-:W-:Y:S01]  /*1380*/  ULDC UR11, c[0x0][0x604] ;  /* 0x00018100000b7ab9 */ /* 0x000fe20000000800 */
[----:B------:R-:W-:-:S04]  /*1390*/  USHF.L.U32 UR7, UR7, 0x3, URZ ;  /* 0x0000000307077899 */ /* 0x000fc8000800063f */
[----:B------:R-:W-:-:S06]  /*13a0*/  ULOP3.LUT UR7, UR7, 0x8, URZ, 0xc, !UPT ;  /* 0x0000000807077892 */ /* 0x000fcc000f8e0c3f */
[----:B------:R-:W-:Y:S01]  /*13b0*/  MOV R15, UR7 ;  /* 0x00000007000f7c02 */ /* 0x000fe20008000f00 */
[----:B------:R-:W-:Y:S02]  /*13c0*/  WARPGROUP.DEPBAR.LE gsb0, 0x0 ;  /* 0x00008000000079c5 */ /* 0x000fe40000010000 */
[----:B------:R-:W-:-:S06]  /*13d0*/  WARPGROUP.ARRIVE ;  /* 0x00000000000079c5 */ /* 0x000fcc0000000000 */
[----:B------:R-:W-:Y:S03]  /*13e0*/  QGMMA.64x64x32.F32.E4M3.E4M3 R24, gdesc[UR12], R24, gsb0 ;  /* 0x00e000000c1879f3 */ /* 0x000fe60008000818 */
        /* <DEDUP_REMOVED lines=19> */
[----:B------:R-:W-:Y:S01]  /*1520*/  FSEL R25, R25, -INF , P2 ;  /* 0xff80000019197808 */ /* 0x000fe20001000000 */
[----:B------:R1:W-:Y:S01]  /*1530*/  SYNCS.ARRIVE.TRANS64.A1T0 RZ, [R15+UR10], RZ ;  /* 0x000000ff0fff79a7 */ /* 0x0003e2000810000a */
[----:B------:R-:W-:Y:S02]  /*1540*/  FSEL R31, R31, -INF , P2 ;  /* 0xff8000001f1f7808 */ /* 0x000fe40001000000 */
[----:B------:R-:W-:Y:S01]  /*1550*/  ISETP.GE.AND P2, PT, R2, R5, PT ;  /* 0x000000050200720c */ /* 0x000fe20003f46270 */
[----:B------:R-:W-:Y:S01]  /*1560*/  VIADD R5, R8, 0x21 ;  /* 0x0000002108057836 */ /* 0x000fe20000000000 */
[----:B------:R-:W-:-:S02]  /*1570*/  FSEL R24, R24, -INF , P3 ;  /* 0xff80000018187808 */ /* 0x000fc40001800000 */
[----:B------:R-:W-:Y:S02]  /*1580*/  FSEL R30, R30, -INF , P3 ;  /* 0xff8000001e1e7808 */ /* 0x000fe40001800000 */
[----:B------:R-:W-:Y:S02]  /*1590*/  ISETP.GE.AND P3, PT, R2, R3, PT ;  /* 0x000000030200720c */ /* 0x000fe40003f66270 */
[----:B------:R-:W-:Y:S02]  /*15a0*/  IADD3 R3, R8, 0x20, RZ ;  /* 0x0000002008037810 */ /* 0x000fe40007ffe0ff */
[----:B------:R-:W-:Y:S02]  /*15b0*/  FSEL R29, R29, -INF , P5 ;  /* 0xff8000001d1d7808 */ /* 0x000fe40002800000 */
[----:B------:R-:W-:Y:S02]  /*15c0*/  FSEL R35, R35, -INF , P5 ;  /* 0xff80000023237808 */ /* 0x000fe40002800000 */
[----:B------:R-:W-:-:S02]  /*15d0*/  ISETP.GE.AND P5, PT, R2, R5, PT ;  /* 0x000000050200720c */ /* 0x000fc40003fa6270 */
[----:B------:R-:W-:Y:S02]  /*15e0*/  FSEL R28, R28, -INF , P6 ;  /* 0xff8000001c1c7808 */ /* 0x000fe40003000000 */
[----:B------:R-:W-:Y:S02]  /*15f0*/  FSEL R34, R34, -INF , P6 ;  /* 0xff80000022227808 */ /* 0x000fe40003000000 */
[----:B------:R-:W-:Y:S02]  /*1600*/  FMNMX R5, R24, R25, !PT ;  /* 0x0000001918057209 */ /* 0x000fe40007800000 */
[----:B------:R-:W-:Y:S02]  /*1610*/  ISETP.GE.AND P6, PT, R2, R3, PT ;  /* 0x000000030200720c */ /* 0x000fe40003fc6270 */
[----:B------:R-:W-:Y:S02]  /*1620*/  IADD3 R3, R8, 0x28, RZ ;  /* 0x0000002808037810 */ /* 0x000fe40007ffe0ff */
[----:B------:R-:W-:-:S02]  /*1630*/  FMNMX R4, R28, R5, !PT ;  /* 0x000000051c047209 */ /* 0x000fc40007800000 */
[----:B------:R-:W-:Y:S02]  /*1640*/  FSEL R32, R32, -INF , P1 ;  /* 0xff80000020207808 */ /* 0x000fe40000800000 */
[----:B------:R-:W-:Y:S02]  /*1650*/  FSEL R38, R38, -INF , P1 ;  /* 0xff80000026267808 */ /* 0x000fe40000800000 */
[----:B------:R-:W-:Y:S01]  /*1660*/  ISETP.GE.AND P1, PT, R2, R3, PT ;  /* 0x000000030200720c */ /* 0x000fe20003f26270 */
[----:B------:R-:W-:Y:S01]  /*1670*/  VIADD R3, R8, 0x29 ;  /* 0x0000002908037836 */ /* 0x000fe20000000000 */
[----:B------:R-:W-:Y:S02]  /*1680*/  FMNMX R5, R29, R4, !PT ;  /* 0x000000041d057209 */ /* 0x000fe40007800000 */
[----:B------:R-:W-:Y:S02]  /*1690*/  FSEL R33, R33, -INF , P4 ;  /* 0xff80000021217808 */ /* 0x000fe40002000000 */
[----:B------:R-:W-:-:S02]  /*16a0*/  FSEL R39, R39, -INF , P4 ;  /* 0xff80000027277808 */ /* 0x000fc40002000000 */
[----:B------:R-:W-:Y:S02]  /*16b0*/  ISETP.GE.AND P4, PT, R2, R3, PT ;  /* 0x000000030200720c */ /* 0x000fe40003f86270 */
[----:B------:R-:W-:Y:S02]  /*16c0*/  FMNMX R4, R32, R5, !PT ;  /* 0x0000000520047209 */ /* 0x000fe40007800000 */
[----:B------:R-:W-:Y:S02]  /*16d0*/  IADD3 R3, R8, 0x38, RZ ;  /* 0x0000003808037810 */ /* 0x000fe40007ffe0ff */
[----:B------:R-:W-:Y:S02]  /*16e0*/  FSEL R36, R36, -INF , P3 ;  /* 0xff80000024247808 */ /* 0x000fe40001800000 */
[----:B------:R-:W-:Y:S02]  /*16f0*/  FSEL R42, R42, -INF , P3 ;  /* 0xff8000002a2a7808 */ /* 0x000fe40001800000 */
[----:B------:R-:W-:-:S02]  /*1700*/  FMNMX R7, R33, R4, !PT ;  /* 0x0000000421077209 */ /* 0x000fc40007800000 */
[----:B------:R-:W-:Y:S01]  /*1710*/  ISETP.GE.AND P3, PT, R2, R3, PT ;  /* 0x000000030200720c */ /* 0x000fe20003f66270 */
[----:B------:R-:W-:Y:S01]  /*1720*/  VIADD R3, R8, 0x39 ;  /* 0x0000003908037836 */ /* 0x000fe20000000000 */
[----:B------:R-:W-:Y:S02]  /*1730*/  FSEL R37, R37, -INF , P2 ;  /* 0xff80000025257808 */ /* 0x000fe40001000000 */
[----:B------:R-:W-:Y:S02]  /*1740*/  FMNMX R4, R36, R7, !PT ;  /* 0x0000000724047209 */ /* 0x000fe40007800000 */
[----:B------:R-:W-:Y:S02]  /*1750*/  FSEL R43, R43, -INF , P2 ;  /* 0xff8000002b2b7808 */ /* 0x000fe40001000000 */
[C---:B------:R-:W-:Y:S01]  /*1760*/  ISETP.GE.AND P2, PT, R2.reuse, R3, PT ;  /* 0x000000030200720c */ /* 0x040fe20003f46270 */
[----:B------:R-:W-:Y:S01]  /*1770*/  VIADD R3, R2, 0x8 ;  /* 0x0000000802037836 */ /* 0x000fe20000000000 */
[----:B------:R-:W-:-:S02]  /*1780*/  FSEL R40, R40, -INF , P6 ;  /* 0xff80000028287808 */ /* 0x000fc40003000000 */
[----:B------:R-:W-:Y:S02]  /*1790*/  FMNMX R7, R37, R4, !PT ;  /* 0x0000000425077209 */ /* 0x000fe40007800000 */
[----:B------:R-:W-:Y:S02]  /*17a0*/  FSEL R52, R52, -INF , P3 ;  /* 0xff80000034347808 */ /* 0x000fe40001800000 */
[----:B------:R-:W-:Y:S02]  /*17b0*/  FSEL R41, R41, -INF , P5 ;  /* 0xff80000029297808 */ /* 0x000fe40002800000 */
[----:B------:R-:W-:Y:S02]  /*17c0*/  FMNMX R4, R40, R7, !PT ;  /* 0x0000000728047209 */ /* 0x000fe40007800000 */
[----:B------:R-:W-:Y:S02]  /*17d0*/  ISETP.GE.AND P3, PT, R3, R8, PT ;  /* 0x000000080300720c */ /* 0x000fe40003f66270 */
[----:B------:R-:W-:-:S02]  /*17e0*/  IADD3 R5, R8, 0x30, RZ ;  /* 0x0000003008057810 */ /* 0x000fc40007ffe0ff */
[----:B------:R-:W-:Y:S02]  /*17f0*/  FSEL R44, R44, -INF , P1 ;  /* 0xff8000002c2c7808 */ /* 0x000fe40000800000 */
[----:B------:R-:W-:Y:S02]  /*1800*/  FMNMX R7, R41, R4, !PT ;  /* 0x0000000429077209 */ /* 0x000fe40007800000 */
[----:B------:R-:W-:Y:S02]  /*1810*/  FSEL R53, R53, -INF , P2 ;  /* 0xff80000035357808 */ /* 0x000fe40001000000 */
[----:B------:R-:W-:Y:S02]  /*1820*/  FSEL R26, R26, -INF , P3 ;  /* 0xff8000001a1a7808 */ /* 0x000fe40001800000 */
[----:B------:R-:W-:Y:S02]  /*1830*/  ISETP.GE.AND P2, PT, R2, R5, PT ;  /* 0x000000050200720c */ /* 0x000fe40003f46270 */
[----:B------:R-:W-:-:S02]  /*1840*/  ISETP.GT.AND P3, PT, R3, R8, PT ;  /* 0x000000080300720c */ /* 0x000fc40003f64270 */
[----:B------:R-:W-:Y:S02]  /*1850*/  IADD3 R5, R8, 0x31, RZ ;  /* 0x0000003108057810 */ /* 0x000fe40007ffe0ff */
[----:B------:R-:W-:Y:S02]  /*1860*/  FSEL R45, R45, -INF , P4 ;  /* 0xff8000002d2d7808 */ /* 0x000fe40002000000 */
[----:B------:R-:W-:Y:S02]  /*1870*/  FMNMX R4, R44, R7, !PT ;  /* 0x000000072c047209 */ /* 0x000fe40007800000 */
[----:B------:R-:W-:Y:S02]  /*1880*/  FSEL R27, R27, -INF , P3 ;  /* 0xff8000001b1b7808 */ /* 0x000fe40001800000 */
[----:B------:R-:W-:Y:S02]  /*1890*/  ISETP.GE.AND P3, PT, R2, R5, PT ;  /* 0x000000050200720c */ /* 0x000fe40003f66270 */
[----:B------:R-:W-:-:S02]  /*18a0*/  FSEL R48, R48, -INF , P2 ;  /* 0xff80000030307808 */ /* 0x000fc40001000000 */
[----:B------:R-:W-:Y:S02]  /*18b0*/  FMNMX R5, R45, R4, !PT ;  /* 0x000000042d057209 */ /* 0x000fe40007800000 */
[----:B------:R-:W-:Y:S02]  /*18c0*/  FSEL R49, R49, -INF , P3 ;  /* 0xff80000031317808 */ /* 0x000fe40001800000 */
[----:B------:R-:W-:Y:S02]  /*18d0*/  FMNMX R4, R48, R5, !PT ;  /* 0x0000000530047209 */ /* 0x000fe40007800000 */
[----:B------:R-:W-:Y:S02]  /*18e0*/  FSEL R46, R46, -INF , P6 ;  /* 0xff8000002e2e7808 */ /* 0x000fe40003000000 */
[----:B------:R-:W-:Y:S02]  /*18f0*/  FMNMX R5, R49, R4, !PT ;  /* 0x0000000431057209 */ /* 0x000fe40007800000 */
[----:B------:R-:W-:-:S02]  /*1900*/  FSEL R47, R47, -INF , P5 ;  /* 0xff8000002f2f7808 */ /* 0x000fc40002800000 */
[----:B------:R-:W-:Y:S02]  /*1910*/  FMNMX R4, R52, R5, !PT ;  /* 0x0000000534047209 */ /* 0x000fe40007800000 */
[----:B------:R-:W-:Y:S02]  /*1920*/  FSEL R50, R50, -INF , P1 ;  /* 0xff80000032327808 */ /* 0x000fe40000800000 */
[----:B------:R-:W-:Y:S02]  /*1930*/  FMNMX R6, R53, R4, !PT ;  /* 0x0000000435067209 */ /* 0x000fe40007800000 */
[----:B------:R-:W-:Y:S02]  /*1940*/  FSEL R51, R51, -INF , P4 ;  /* 0xff80000033337808 */ /* 0x000fe40002000000 */
[----:B------:R-:W-:Y:S01]  /*1950*/  FSEL R54, R54, -INF , P2 ;  /* 0xff80000036367808 */ /* 0x000fe20001000000 */
[----:B------:R-:W2:Y:S01]  /*1960*/  SHFL.BFLY PT, R5, R6, 0x1, 0x1f ;  /* 0x0c201f0006057f89 */ /* 0x000ea200000e0000 */
[----:B------:R-:W-:-:S02]  /*1970*/  FSEL R55, R55, -INF , P3 ;  /* 0xff80000037377808 */ /* 0x000fc40001800000 */
[----:B--2---:R-:W-:Y:S02]  /*1980*/  FMNMX R7, R6, R5, !PT ;  /* 0x0000000506077209 */ /* 0x004fe40007800000 */
[----:B------:R-:W-:-:S03]  /*1990*/  FMNMX R5, R26, R27, !PT ;  /* 0x0000001b1a057209 */ /* 0x000fc60007800000 */
[----:B------:R-:W2:Y:S02]  /*19a0*/  SHFL.BFLY PT, R4, R7, 0x2, 0x1f ;  /* 0x0c401f0007047f89 */ /* 0x000ea400000e0000 */
[----:B--2---:R-:W-:Y:S02]  /*19b0*/  FMNMX R9, R7, R4, !PT ;  /* 0x0000000407097209 */ /* 0x004fe40007800000 */
[----:B------:R-:W-:Y:S02]  /*19c0*/  FMNMX R4, R30, R5, !PT ;  /* 0x000000051e047209 */ /* 0x000fe40007800000 */
[----:B------:R-:W-:Y:S02]  /*19d0*/  FSETP.NEU.AND P0, PT, R9, -INF , PT ;  /* 0xff8000000900780b */ /* 0x000fe40003f0d000 */
[----:B------:R-:W-:Y:S02]  /*19e0*/  FMNMX R5, R31, R4, !PT ;  /* 0x000000041f057209 */ /* 0x000fe40007800000 */
[----:B------:R-:W-:-:S02]  /*19f0*/  FSEL R10, R9, RZ, P0 ;  /* 0x000000ff090a7208 */ /* 0x000fc40000000000 */
[----:B------:R-:W-:Y:S02]  /*1a00*/  FMNMX R4, R34, R5, !PT ;  /* 0x0000000522047209 */ /* 0x000fe40007800000 */
[----:B------:R-:W-:Y:S01]  /*1a10*/  ISETP.NE.AND P0, PT, R11, RZ, PT ;  /* 0x000000ff0b00720c */ /* 0x000fe20003f05270 */
[----:B------:R-:W-:Y:S01]  /*1a20*/  FMUL R10, R10, UR11 ;  /* 0x0000000b0a0a7c20 */ /* 0x000fe20008400000 */
[----:B------:R-:W-:-:S03]  /*1a30*/  FMNMX R5, R35, R4, !PT ;  /* 0x0000000423057209 */ /* 0x000fc60007800000 */
[--C-:B------:R-:W-:Y:S01]  /*1a40*/  FFMA R24, R24, UR11, -R10.reuse ;  /* 0x0000000b18187c23 */ /* 0x100fe2000800080a */
[----:B------:R-:W-:Y:S01]  /*1a50*/  FMNMX R4, R38, R5, !PT ;  /* 0x0000000526047209 */ /* 0x000fe20007800000 */
[--C-:B------:R-:W-:Y:S01]  /*1a60*/  FFMA R25, R25, UR11, -R10.reuse ;  /* 0x0000000b19197c23 */ /* 0x100fe2000800080a */
[--C-:B------:R-:W-:Y:S01]  /*1a70*/  FFMA R36, R36, UR11, -R10.reuse ;  /* 0x0000000b24247c23 */ /* 0x100fe2000800080a */
[--C-:B------:R-:W-:Y:S01]  /*1a80*/  FFMA R28, R28, UR11, -R10.reuse ;  /* 0x0000000b1c1c7c23 */ /* 0x100fe2000800080a */
[----:B------:R-:W-:Y:S01]  /*1a90*/  FMNMX R5, R39, R4, !PT ;  /* 0x0000000427057209 */ /* 0x000fe20007800000 */
[--C-:B------:R-:W-:Y:S01]  /*1aa0*/  FFMA R32, R32, UR11, -R10.reuse ;  /* 0x0000000b20207c23 */ /* 0x100fe2000800080a */
[----:B------:R-:W-:Y:S01]  /*1ab0*/  FSETP.GEU.AND P5, PT, R24, -126, PT ;  /* 0xc2fc00001800780b */ /* 0x000fe20003fae000 */
        /* <DEDUP_REMOVED lines=12> */
[----:B------:R-:W-:Y:S01]  /*1b80*/  @!P5 FMUL R24, R24, 0.5 ;  /* 0x3f0000001818d820 */ /* 0x000fe20000400000 */
[----:B------:R-:W-:Y:S01]  /*1b90*/  FMNMX R5, R47, R4, !PT ;  /* 0x000000042f057209 */ /* 0x000fe20007800000 */
[--C-:B------:R-:W-:Y:S01]  /*1ba0*/  FFMA R44, R44, UR11, -R10.reuse ;  /* 0x0000000b2c2c7c23 */ /* 0x100fe2000800080a */
[----:B------:R-:W-:Y:S01]  /*1bb0*/  FSETP.GEU.AND P6, PT, R29, -126, PT ;  /* 0xc2fc00001d00780b */ /* 0x000fe20003fce000 */
[----:B------:R-:W-:Y:S01]  /*1bc0*/  @!P1 FMUL R25, R25, 0.5 ;  /* 0x3f00000019199820 */ /* 0x000fe20000400000 */
[----:B------:R-:W-:Y:S01]  /*1bd0*/  FMNMX R4, R50, R5, !PT ;  /* 0x0000000532047209 */ /* 0x000fe20007800000 */
[----:B------:R-:W2:Y:S01]  /*1be0*/  MUFU.EX2 R24, R24 ;  /* 0x0000001800187308 */ /* 0x000ea20000000800 */
[----:B------:R-:W-:Y:S01]  /*1bf0*/  FSETP.GEU.AND P3, PT, R33, -126, PT ;  /* 0xc2fc00002100780b */ /* 0x000fe20003f6e000 */
[----:B------:R-:W-:Y:S01]  /*1c00*/  @!P2 FMUL R28, R28, 0.5 ;  /* 0x3f0000001c1ca820 */ /* 0x000fe20000400000 */
[----:B------:R-:W-:Y:S01]  /*1c10*/  FMNMX R5, R51, R4, !PT ;  /* 0x0000000433057209 */ /* 0x000fe20007800000 */
[--C-:B------:R-:W-:Y:S01]  /*1c20*/  FFMA R49, R49, UR11, -R10.reuse ;  /* 0x0000000b31317c23 */ /* 0x100fe2000800080a */
[--C-:B------:R-:W-:Y:S01]  /*1c30*/  FFMA R45, R45, UR11, -R10.reuse ;  /* 0x0000000b2d2d7c23 */ /* 0x100fe2000800080a */
[----:B------:R-:W-:Y:S01]  /*1c40*/  @!P4 FMUL R32, R32, 0.5 ;  /* 0x3f0000002020c820 */ /* 0x000fe20000400000 */
[----:B------:R-:W-:Y:S01]  /*1c50*/  FMNMX R4, R54, R5, !PT ;  /* 0x0000000536047209 */ /* 0x000fe20007800000 */
[----:B------:R-:W3:Y:S01]  /*1c60*/  MUFU.EX2 R6, R25 ;  /* 0x0000001900067308 */ /* 0x000ee20000000800 */
[--C-:B------:R-:W-:Y:S01]  /*1c70*/  FFMA R52, R52, UR11, -R10.reuse ;  /* 0x0000000b34347c23 */ /* 0x100fe2000800080a */
[----:B------:R-:W-:Y:S01]  /*1c80*/  @!P6 FMUL R29, R29, 0.5 ;  /* 0x3f0000001d1de820 */ /* 0x000fe20000400000 */
[----:B------:R-:W-:Y:S01]  /*1c90*/  FMNMX R4, R55, R4, !PT ;  /* 0x0000000437047209 */ /* 0x000fe20007800000 */
[----:B------:R-:W-:-:S02]  /*1ca0*/  FFMA R10, R53, UR11, -R10 ;  /* 0x0000000b350a7c23 */ /* 0x000fc4000800080a */
[----:B------:R-:W-:Y:S02]  /*1cb0*/  @!P3 FMUL R33, R33, 0.5 ;  /* 0x3f0000002121b820 */ /* 0x000fe40000400000 */
[----:B------:R-:W4:Y:S01]  /*1cc0*/  SHFL.BFLY PT, R5, R4, 0x1, 0x1f ;  /* 0x0c201f0004057f89 */ /* 0x000f2200000e0000 */
[----:B--2---:R-:W-:Y:S01]  /*1cd0*/  @!P5 FMUL R24, R24, R24 ;  /* 0x000000181818d220 */ /* 0x004fe20000400000 */
[----:B------:R-:W-:Y:S01]  /*1ce0*/  FSETP.GEU.AND P5, PT, R36, -126, PT ;  /* 0xc2fc00002400780b */ /* 0x000fe20003fae000 */
[----:B------:R-:W2:Y:S01]  /*1cf0*/  MUFU.EX2 R28, R28 ;  /* 0x0000001c001c7308 */ /* 0x000ea20000000800 */
[----:B---3--:R-:W-:Y:S01]  /*1d00*/  @!P1 FMUL R6, R6, R6 ;  /* 0x0000000606069220 */ /* 0x008fe20000400000 */
[----:B------:R-:W-:-:S06]  /*1d10*/  FSETP.GEU.AND P1, PT, R37, -126, PT ;  /* 0xc2fc00002500780b */ /* 0x000fcc0003f2e000 */
[----:B------:R3:W5:Y:S04]  /*1d20*/  MUFU.EX2 R16, R29 ;  /* 0x0000001d00107308 */ /* 0x0007680000000800 */
[----:B------:R-:W-:-:S04]  /*1d30*/  @!P5 FMUL R36, R36, 0.5 ;  /* 0x3f0000002424d820 */ /* 0x000fc80000400000 */
[----:B------:R-:W1:Y:S01]  /*1d40*/  MUFU.EX2 R32, R32 ;  /* 0x0000002000207308 */ /* 0x000e620000000800 */
[----:B--2---:R-:W-:Y:S01]  /*1d50*/  @!P2 FMUL R28, R28, R28 ;  /* 0x0000001c1c1ca220 */ /* 0x004fe20000400000 */
[----:B------:R-:W-:Y:S01]  /*1d60*/  FSETP.GEU.AND P2, PT, R40, -126, PT ;  /* 0xc2fc00002800780b */ /* 0x000fe20003f4e000 */
[----:B------:R-:W-:Y:S01]  /*1d70*/  @!P1 FMUL R37, R37, 0.5 ;  /* 0x3f00000025259820 */ /* 0x000fe20000400000 */
[----:B----4-:R-:W-:Y:S02]  /*1d80*/  FMNMX R4, R4, R5, !PT ;  /* 0x0000000504047209 */ /* 0x010fe40007800000 */
[----:B---3--:R-:W-:Y:S02]  /*1d90*/  F2FP.SATFINITE.E4M3.F32.PACK_AB_MERGE_C R29, R151, R24, RZ ;  /* 0x00000018971d723e */ /* 0x008fe400048070ff */
[----:B------:R-:W2:Y:S01]  /*1da0*/  MUFU.EX2 R36, R36 ;  /* 0x0000002400247308 */ /* 0x000ea20000000800 */
[----:B-----5:R-:W-:Y:S01]  /*1db0*/  @!P6 FMUL R16, R16, R16 ;  /* 0x000000101010e220 */ /* 0x020fe20000400000 */
[----:B------:R-:W3:Y:S01]  /*1dc0*/  SHFL.BFLY PT, R5, R4, 0x2, 0x1f ;  /* 0x0c401f0004057f89 */ /* 0x000ee200000e0000 */
[----:B------:R-:W-:-:S02]  /*1dd0*/  FSETP.GEU.AND P6, PT, R41, -126, PT ;  /* 0xc2fc00002900780b */ /* 0x000fc40003fce000 */
[----:B------:R-:W-:Y:S02]  /*1de0*/  LOP3.LUT R29, R29, 0xff, RZ, 0xc0, !PT ;  /* 0x000000ff1d1d7812 */ /* 0x000fe400078ec0ff */
[----:B------:R-:W-:Y:S01]  /*1df0*/  @!P2 FMUL R40, R40, 0.5 ;  /* 0x3f0000002828a820 */ /* 0x000fe20000400000 */
[----:B------:R4:W5:Y:S01]  /*1e00*/  MUFU.EX2 R20, R37 ;  /* 0x0000002500147308 */ /* 0x0009620000000800 */
[----:B-1----:R-:W-:Y:S01]  /*1e10*/  @!P4 FMUL R32, R32, R32 ;  /* 0x000000202020c220 */ /* 0x002fe20000400000 */
[----:B------:R-:W-:-:S06]  /*1e20*/  FSETP.GEU.AND P4, PT, R44, -126, PT ;  /* 0xc2fc00002c00780b */ /* 0x000fcc0003f8e000 */
[----:B------:R-:W1:Y:S01]  /*1e30*/  MUFU.EX2 R18, R33 ;  /* 0x0000002100127308 */ /* 0x000e620000000800 */
[----:B--2---:R-:W-:Y:S01]  /*1e40*/  @!P5 FMUL R36, R36, R36 ;  /* 0x000000242424d220 */ /* 0x004fe20000400000 */
[----:B------:R-:W-:Y:S01]  /*1e50*/  @!P6 FMUL R41, R41, 0.5 ;  /* 0x3f0000002929e820 */ /* 0x000fe20000400000 */
[----:B----4-:R-:W-:-:S04]  /*1e60*/  F2FP.SATFINITE.E4M3.F32.PACK_AB_MERGE_C R37, R151, R16, RZ ;  /* 0x000000109725723e */ /* 0x010fc800048070ff */
[----:B------:R-:W-:Y:S01]  /*1e70*/  @!P4 FMUL R44, R44, 0.5 ;  /* 0x3f0000002c2cc820 */ /* 0x000fe20000400000 */
[----:B------:R-:W2:Y:S01]  /*1e80*/  MUFU.EX2 R40, R40 ;  /* 0x0000002800287308 */ /* 0x000ea20000000800 */
[----:B-----5:R-:W-:Y:S01]  /*1e90*/  @!P1 FMUL R20, R20, R20 ;  /* 0x0000001414149220 */ /* 0x020fe20000400000 */
[----:B---3--:R-:W-:Y:S02]  /*1ea0*/  FMNMX R4, R4, R5, !PT ;  /* 0x0000000504047209 */ /* 0x008fe40007800000 */
[----:B------:R-:W-:Y:S02]  /*1eb0*/  FSETP.GEU.AND P1, PT, R48, -126, PT ;  /* 0xc2fc00003000780b */ /* 0x000fe40003f2e000 */
[----:B------:R-:W-:Y:S02]  /*1ec0*/  FSETP.NEU.AND P5, PT, R4, -INF , PT ;  /* 0xff8000000400780b */ /* 0x000fe40003fad000 */
[----:B------:R-:W3:Y:S01]  /*1ed0*/  MUFU.EX2 R41, R41 ;  /* 0x0000002900297308 */ /* 0x000ee20000000800 */
[----:B-1----:R-:W-:Y:S01]  /*1ee0*/  @!P3 FMUL R18, R18, R18 ;  /* 0x000000121212b220 */ /* 0x002fe20000400000 */
[----:B------:R-:W-:-:S02]  /*1ef0*/  FSEL R5, R4, RZ, P5 ;  /* 0x000000ff04057208 */ /* 0x000fc40002800000 */
[----:B------:R-:W-:Y:S02]  /*1f00*/  FSETP.GEU.AND P5, PT, R49, -126, PT ;  /* 0xc2fc00003100780b */ /* 0x000fe40003fae000 */
[----:B------:R-:W-:Y:S01]  /*1f10*/  FSETP.GEU.AND P3, PT, R45, -126, PT ;  /* 0xc2fc00002d00780b */ /* 0x000fe20003f6e000 */
[----:B------:R-:W-:Y:S01]  /*1f20*/  FMUL R5, R5, UR11 ;  /* 0x0000000b05057c20 */ /* 0x000fe20008400000 */
[----:B------:R-:W1:Y:S01]  /*1f30*/  MUFU.EX2 R44, R44 ;  /* 0x0000002c002c7308 */ /* 0x000e620000000800 */
[----:B------:R-:W-:Y:S01]  /*1f40*/  @!P1 FMUL R48, R48, 0.5 ;  /* 0x3f00000030309820 */ /* 0x000fe20000400000 */
[----:B--2---:R-:W-:Y:S01]  /*1f50*/  @!P2 FMUL R40, R40, R40 ;  /* 0x000000282828a220 */ /* 0x004fe20000400000 */
[--C-:B------:R-:W-:Y:S01]  /*1f60*/  FFMA R30, R30, UR11, -R5.reuse ;  /* 0x0000000b1e1e7c23 */ /* 0x100fe20008000805 */
[--C-:B------:R-:W-:Y:S01]  /*1f70*/  FFMA R26, R26, UR11, -R5.reuse ;  /* 0x0000000b1a1a7c23 */ /* 0x100fe20008000805 */
[--C-:B------:R-:W-:Y:S01]  /*1f80*/  FFMA R31, R31, UR11, -R5.reuse ;  /* 0x0000000b1f1f7c23 */ /* 0x100fe20008000805 */
[----:B------:R-:W-:Y:S01]  /*1f90*/  FSETP.GEU.AND P2, PT, R52, -126, PT ;  /* 0xc2fc00003400780b */ /* 0x000fe20003f4e000 */
[--C-:B------:R-:W-:Y:S01]  /*1fa0*/  FFMA R27, R27, UR11, -R5.reuse ;  /* 0x0000000b1b1b7c23 */ /* 0x100fe20008000805 */
[----:B------:R-:W2:Y:S01]  /*1fb0*/  MUFU.EX2 R48, R48 ;  /* 0x0000003000307308 */ /* 0x000ea20000000800 */
[----:B------:R-:W-:Y:S01]  /*1fc0*/  @!P5 FMUL R49, R49, 0.5 ;  /* 0x3f0000003131d820 */ /* 0x000fe20000400000 */
[----:B---3--:R-:W-:Y:S01]  /*1fd0*/  @!P6 FMUL R41, R41, R41 ;  /* 0x000000292929e220 */ /* 0x008fe20000400000 */
[----:B------:R-:W-:Y:S01]  /*1fe0*/  @!P3 FMUL R45, R45, 0.5 ;  /* 0x3f0000002d2db820 */ /* 0x000fe20000400000 */
[----:B------:R-:W-:Y:S01]  /*1ff0*/  FSETP.GEU.AND P6, PT, R10, -126, PT ;  /* 0xc2fc00000a00780b */ /* 0x000fe20003fce000 */
[--C-:B------:R-:W-:Y:S01]  /*2000*/  FFMA R7, R34, UR11, -R5.reuse ;  /* 0x0000000b22077c23 */ /* 0x100fe20008000805 */
[--C-:B------:R-:W-:Y:S01]  /*2010*/  FFMA R13, R42, UR11, -R5.reuse ;  /* 0x0000000b2a0d7c23 */ /* 0x100fe20008000805 */
[--C-:B------:R-:W-:Y:S01]  /*2020*/  FFMA R43, R43, UR11, -R5.reuse ;  /* 0x0000000b2b2b7c23 */ /* 0x100fe20008000805 */
[----:B------:R-:W3:Y:S01]  /*2030*/  MUFU.EX2 R49, R49 ;  /* 0x0000003100317308 */ /* 0x000ee20000000800 */
[----:B-1----:R-:W-:Y:S01]  /*2040*/  @!P4 FMUL R44, R44, R44 ;  /* 0x0000002c2c2cc220 */ /* 0x002fe20000400000 */
[----:B------:R-:W-:Y:S01]  /*2050*/  FSETP.GEU.AND P4, PT, R26, -126, PT ;  /* 0xc2fc00001a00780b */ /* 0x000fe20003f8e000 */
[----:B------:R-:W-:Y:S01]  /*2060*/  @!P2 FMUL R52, R52, 0.5 ;  /* 0x3f0000003434a820 */ /* 0x000fe20000400000 */
[--C-:B------:R-:W-:Y:S01]  /*2070*/  FFMA R35, R35, UR11, -R5.reuse ;  /* 0x0000000b23237c23 */ /* 0x100fe20008000805 */
[--C-:B------:R-:W-:Y:S01]  /*2080*/  FFMA R11, R38, UR11, -R5.reuse ;  /* 0x0000000b260b7c23 */ /* 0x100fe20008000805 */
[--C-:B------:R-:W-:Y:S01]  /*2090*/  FFMA R39, R39, UR11, -R5.reuse ;  /* 0x0000000b27277c23 */ /* 0x100fe20008000805 */
[--C-:B------:R-:W-:Y:S01]  /*20a0*/  FFMA R47, R47, UR11, -R5.reuse ;  /* 0x0000000b2f2f7c23 */ /* 0x100fe20008000805 */
[----:B------:R-:W1:Y:S01]  /*20b0*/  MUFU.EX2 R45, R45 ;  /* 0x0000002d002d7308 */ /* 0x000e620000000800 */
[----:B--2---:R-:W-:Y:S01]  /*20c0*/  @!P1 FMUL R48, R48, R48 ;  /* 0x0000003030309220 */ /* 0x004fe20000400000 */
[----:B------:R-:W-:Y:S01]  /*20d0*/  FSETP.GEU.AND P1, PT, R30, -126, PT ;  /* 0xc2fc00001e00780b */ /* 0x000fe20003f2e000 */
[----:B------:R-:W-:Y:S01]  /*20e0*/  @!P6 FMUL R10, R10, 0.5 ;  /* 0x3f0000000a0ae820 */ /* 0x000fe20000400000 */
[--C-:B------:R-:W-:Y:S01]  /*20f0*/  FFMA R50, R50, UR11, -R5.reuse ;  /* 0x0000000b32327c23 */ /* 0x100fe20008000805 */
[--C-:B------:R-:W-:Y:S01]  /*2100*/  FFMA R51, R51, UR11, -R5.reuse ;  /* 0x0000000b33337c23 */ /* 0x100fe20008000805 */
[----:B------:R-:W-:Y:S01]  /*2110*/  FFMA R54, R54, UR11, -R5 ;  /* 0x0000000b36367c23 */ /* 0x000fe20008000805 */
[----:B------:R-:W-:Y:S01]  /*2120*/  @!P4 FMUL R26, R26, 0.5 ;  /* 0x3f0000001a1ac820 */ /* 0x000fe20000400000 */
[----:B------:R-:W2:Y:S01]  /*2130*/  MUFU.EX2 R52, R52 ;  /* 0x0000003400347308 */ /* 0x000ea20000000800 */
[----:B---3--:R-:W-:Y:S01]  /*2140*/  @!P5 FMUL R49, R49, R49 ;  /* 0x000000313131d220 */ /* 0x008fe20000400000 */
[----:B------:R-:W-:Y:S01]  /*2150*/  FSETP.GEU.AND P5, PT, R31, -126, PT ;  /* 0xc2fc00001f00780b */ /* 0x000fe20003fae000 */
[----:B------:R-:W-:Y:S01]  /*2160*/  FADD R15, R6, R41 ;  /* 0x00000029060f7221 */ /* 0x000fe20000000000 */
[----:B------:R-:W-:-:S02]  /*2170*/  F2FP.SATFINITE.E4M3.F32.PACK_AB_MERGE_C R61, R151, R48, RZ ;  /* 0x00000030973d723e */ /* 0x000fc400048070ff */
[----:B------:R-:W-:Y:S01]  /*2180*/  F2FP.SATFINITE.E4M3.F32.PACK_AB_MERGE_C R53, R151, R18, RZ ;  /* 0x000000129735723e */ /* 0x000fe200048070ff */
[----:B------:R-:W-:Y:S01]  /*2190*/  @!P1 FMUL R30, R30, 0.5 ;  /* 0x3f0000001e1e9820 */ /* 0x000fe20000400000 */
[----:B------:R-:W3:Y:S01]  /*21a0*/  MUFU.EX2 R10, R10 ;  /* 0x0000000a000a7308 */ /* 0x000ee20000000800 */
[----:B-1----:R-:W-:Y:S01]  /*21b0*/  @!P3 FMUL R45, R45, R45 ;  /* 0x0000002d2d2db220 */ /* 0x002fe20000400000 */
[----:B------:R-:W-:Y:S02]  /*21c0*/  FSETP.GEU.AND P3, PT, R27, -126, PT ;  /* 0xc2fc00001b00780b */ /* 0x000fe40003f6e000 */
[----:B------:R-:W-:Y:S01]  /*21d0*/  F2FP.SATFINITE.E4M3.F32.PACK_AB_MERGE_C R57, R151, R20, RZ ;  /* 0x000000149739723e */ /* 0x000fe200048070ff */
[----:B------:R-:W-:Y:S01]  /*21e0*/  FADD R17, R16, R45 ;  /* 0x0000002d10117221 */ /* 0x000fe20000000000 */
[----:B------:R-:W-:Y:S01]  /*21f0*/  FADD R16, R32, R48 ;  /* 0x0000003020107221 */ /* 0x000fe20000000000 */
[----:B------:R-:W-:Y:S01]  /*2200*/  @!P5 FMUL R31, R31, 0.5 ;  /* 0x3f0000001f1fd820 */ /* 0x000fe20000400000 */
[----:B------:R-:W1:Y:S01]  /*2210*/  MUFU.EX2 R30, R30 ;  /* 0x0000001e001e7308 */ /* 0x000e620000000800 */
[----:B--2---:R-:W-:Y:S01]  /*2220*/  @!P2 FMUL R52, R52, R52 ;  /* 0x000000343434a220 */ /* 0x004fe20000400000 */
[----:B------:R-:W-:-:S02]  /*2230*/  FSETP.GEU.AND P2, PT, R7, -126, PT ;  /* 0xc2fc00000700780b */ /* 0x000fc40003f4e000 */
[C---:B------:R-:W-:Y:S01]  /*2240*/  F2FP.SATFINITE.E4M3.F32.PACK_AB_MERGE_C R58, R151.reuse, R40, RZ ;  /* 0x00000028973a723e */ /* 0x040fe200048070ff */
[----:B------:R-:W-:Y:S01]  /*2250*/  FADD R19, R36, R52 ;  /* 0x0000003424137221 */ /* 0x000fe20000000000 */
[----:B------:R-:W-:Y:S01]  /*2260*/  F2FP.SATFINITE.E4M3.F32.PACK_AB_MERGE_C R41, R151, R41, RZ ;  /* 0x000000299729723e */ /* 0x000fe200048070ff */
[----:B------:R-:W-:Y:S01]  /*2270*/  @!P3 FMUL R27, R27, 0.5 ;  /* 0x3f0000001b1bb820 */ /* 0x000fe20000400000 */
[----:B------:R2:W4:Y:S01]  /*2280*/  MUFU.EX2 R34, R31 ;  /* 0x0000001f00227308 */ /* 0x0005220000000800 */
[----:B---3--:R-:W-:Y:S01]  /*2290*/  @!P6 FMUL R10, R10, R10 ;  /* 0x0000000a0a0ae220 */ /* 0x008fe20000400000 */
[----:B------:R-:W-:Y:S02]  /*22a0*/  FSETP.GEU.AND P6, PT, R35, -126, PT ;  /* 0xc2fc00002300780b */ /* 0x000fe40003fce000 */
[C---:B------:R-:W-:Y:S02]  /*22b0*/  F2FP.SATFINITE.E4M3.F32.PACK_AB_MERGE_C R60, R151.reuse, R45, RZ ;  /* 0x0000002d973c723e */ /* 0x040fe400048070ff */
[----:B------:R-:W-:Y:S01]  /*22c0*/  F2FP.SATFINITE.E4M3.F32.PACK_AB_MERGE_C R59, R151, R44, RZ ;  /* 0x0000002c973b723e */ /* 0x000fe200048070ff */
[----:B------:R-:W-:Y:S01]  /*22d0*/  @!P2 FMUL R7, R7, 0.5 ;  /* 0x3f0000000707a820 */ /* 0x000fe20000400000 */
[----:B------:R-:W3:Y:S01]  /*22e0*/  MUFU.EX2 R26, R26 ;  /* 0x0000001a001a7308 */ /* 0x000ee20000000800 */
[----:B-1----:R-:W-:Y:S01]  /*22f0*/  @!P1 FMUL R30, R30, R30 ;  /* 0x0000001e1e1e9220 */ /* 0x002fe20000400000 */
[----:B------:R-:W-:-:S02]  /*2300*/  FSETP.GEU.AND P1, PT, R13, -126, PT ;  /* 0xc2fc00000d00780b */ /* 0x000fc40003f2e000 */
[C---:B--2---:R-:W-:Y:S01]  /*2310*/  F2FP.SATFINITE.E4M3.F32.PACK_AB_MERGE_C R31, R151.reuse, R6, RZ ;  /* 0x00000006971f723e */ /* 0x044fe200048070ff */
[----:B------:R-:W-:Y:S01]  /*2320*/  FADD R6, R28, R44 ;  /* 0x0000002c1c067221 */ /* 0x000fe20000000000 */
[----:B------:R-:W-:Y:S01]  /*2330*/  F2FP.SATFINITE.E4M3.F32.PACK_AB_MERGE_C R52, R151, R52, RZ ;  /* 0x000000349734723e */ /* 0x000fe200048070ff */
[----:B------:R-:W-:Y:S01]  /*2340*/  @!P6 FMUL R35, R35, 0.5 ;  /* 0x3f0000002323e820 */ /* 0x000fe20000400000 */
[----:B------:R-:W1:Y:S01]  /*2350*/  MUFU.EX2 R22, R27 ;  /* 0x0000001b00167308 */ /* 0x000e620000000800 */
[----:B----4-:R-:W-:Y:S01]  /*2360*/  @!P5 FMUL R34, R34, R34 ;  /* 0x000000222222d220 */ /* 0x010fe20000400000 */
[----:B------:R-:W-:Y:S01]  /*2370*/  FSETP.GEU.AND P5, PT, R43, -126, PT ;  /* 0xc2fc00002b00780b */ /* 0x000fe20003fae000 */
[----:B------:R-:W-:Y:S01]  /*2380*/  FADD R19, R6, R19 ;  /* 0x0000001306137221 */ /* 0x000fe20000000000 */
[----:B------:R-:W-:Y:S02]  /*2390*/  LOP3.LUT R58, R58, 0xff, RZ, 0xc0, !PT ;  /* 0x000000ff3a3a7812 */ /* 0x000fe400078ec0ff */
[----:B------:R-:W-:Y:S01]  /*23a0*/  LOP3.LUT R41, R41, 0xffff, RZ, 0xc0, !PT ;  /* 0x0000ffff29297812 */ /* 0x000fe200078ec0ff */
[----:B------:R-:W-:Y:S01]  /*23b0*/  @!P1 FMUL R13, R13, 0.5 ;  /* 0x3f0000000d0d9820 */ /* 0x000fe20000400000 */
[----:B------:R2:W4:Y:S01]  /*23c0*/  MUFU.EX2 R38, R7 ;  /* 0x0000000700267308 */ /* 0x0005220000000800 */
[----:B---3--:R-:W-:Y:S01]  /*23d0*/  @!P4 FMUL R26, R26, R26 ;  /* 0x0000001a1a1ac220 */ /* 0x008fe20000400000 */
[----:B------:R-:W-:-:S02]  /*23e0*/  FSETP.GEU.AND P4, PT, R11, -126, PT ;  /* 0xc2fc00000b00780b */ /* 0x000fc40003f8e000 */
[----:B------:R-:W-:Y:S02]  /*23f0*/  PRMT R41, R41, 0x7604, R58 ;  /* 0x0000760429297816 */ /* 0x000fe4000000003a */
[----:B------:R-:W-:Y:S01]  /*2400*/  LOP3.LUT R44, R57, 0xffff, RZ, 0xc0, !PT ;  /* 0x0000ffff392c7812 */ /* 0x000fe200078ec0ff */
[----:B------:R-:W-:Y:S01]  /*2410*/  @!P5 FMUL R43, R43, 0.5 ;  /* 0x3f0000002b2bd820 */ /* 0x000fe20000400000 */
[----:B------:R3:W5:Y:S01]  /*2420*/  MUFU.EX2 R42, R35 ;  /* 0x00000023002a7308 */ /* 0x0007620000000800 */
[----:B-1----:R-:W-:Y:S01]  /*2430*/  @!P3 FMUL R22, R22, R22 ;  /* 0x000000161616b220 */ /* 0x002fe20000400000 */
[----:B------:R-:W-:Y:S01]  /*2440*/  FSETP.GEU.AND P3, PT, R39, -126, PT ;  /* 0xc2fc00002700780b */ /* 0x000fe20003f6e000 */
[--C-:B--2---:R-:W-:Y:S01]  /*2450*/  FFMA R7, R46, UR11, -R5.reuse ;  /* 0x0000000b2e077c23 */ /* 0x104fe20008000805 */
[----:B------:R-:W-:Y:S01]  /*2460*/  FFMA R5, R55, UR11, -R5 ;  /* 0x0000000b37057c23 */ /* 0x000fe20008000805 */
[----:B------:R-:W-:Y:S02]  /*2470*/  F2FP.SATFINITE.E4M3.F32.PACK_AB_MERGE_C R55, R151, R36, RZ ;  /* 0x000000249737723e */ /* 0x000fe400048070ff */
[----:B------:R-:W-:Y:S01]  /*2480*/  @!P4 FMUL R11, R11, 0.5 ;  /* 0x3f0000000b0bc820 */ /* 0x000fe20000400000 */
[----:B------:R-:W1:Y:S01]  /*2490*/  MUFU.EX2 R13, R13 ;  /* 0x0000000d000d7308 */ /* 0x000e620000000800 */
[----:B----4-:R-:W-:Y:S01]  /*24a0*/  @!P2 FMUL R38, R38, R38 ;  /* 0x000000262626a220 */ /* 0x010fe20000400000 */
[----:B------:R-:W-:-:S02]  /*24b0*/  FSETP.GEU.AND P2, PT, R7, -126, PT ;  /* 0xc2fc00000700780b */ /* 0x000fc40003f4e000 */
[C---:B------:R-:W-:Y:S02]  /*24c0*/  F2FP.SATFINITE.E4M3.F32.PACK_AB_MERGE_C R33, R151.reuse, R22, RZ ;  /* 0x000000169721723e */ /* 0x040fe400048070ff */
[----:B---3--:R-:W-:Y:S01]  /*24d0*/  F2FP.SATFINITE.E4M3.F32.PACK_AB_MERGE_C R35, R151, R28, RZ ;  /* 0x0000001c9723723e */ /* 0x008fe200048070ff */
[----:B------:R-:W-:Y:S01]  /*24e0*/  @!P3 FMUL R39, R39, 0.5 ;  /* 0x3f0000002727b820 */ /* 0x000fe20000400000 */
[----:B------:R2:W3:Y:S01]  /*24f0*/  MUFU.EX2 R56, R11 ;  /* 0x0000000b00387308 */ /* 0x0004e20000000800 */
[----:B-----5:R-:W-:Y:S01]  /*2500*/  @!P6 FMUL R42, R42, R42 ;  /* 0x0000002a2a2ae220 */ /* 0x020fe20000400000 */
[----:B------:R-:W-:Y:S02]  /*2510*/  FSETP.GEU.AND P6, PT, R47, -126, PT ;  /* 0xc2fc00002f00780b */ /* 0x000fe40003fce000 */
[----:B------:R-:W-:Y:S02]  /*2520*/  F2FP.SATFINITE.E4M3.F32.PACK_AB_MERGE_C R36, R151, R30, RZ ;  /* 0x0000001e9724723e */ /* 0x000fe400048070ff */
[----:B------:R-:W-:Y:S01]  /*2530*/  LOP3.LUT R33, R33, 0xffff, RZ, 0xc0, !PT ;  /* 0x0000ffff21217812 */ /* 0x000fe200078ec0ff */
[----:B------:R-:W-:Y:S01]  /*2540*/  @!P2 FMUL R7, R7, 0.5 ;  /* 0x3f0000000707a820 */ /* 0x000fe20000400000 */
[----:B------:R4:W5:Y:S01]  /*2550*/  MUFU.EX2 R46, R39 ;  /* 0x00000027002e7308 */ /* 0x0009620000000800 */
[----:B-1----:R-:W-:Y:S01]  /*2560*/  @!P1 FMUL R13, R13, R13 ;  /* 0x0000000d0d0d9220 */ /* 0x002fe20000400000 */
[----:B------:R-:W-:-:S02]  /*2570*/  FSETP.GEU.AND P1, PT, R54, -126, PT ;  /* 0xc2fc00003600780b */ /* 0x000fc40003f2e000 */
[----:B--2---:R-:W-:Y:S02]  /*2580*/  LOP3.LUT R11, R0, 0x3, RZ, 0xc0, !PT ;  /* 0x00000003000b7812 */ /* 0x004fe400078ec0ff */
[----:B------:R-:W-:Y:S01]  /*2590*/  F2FP.SATFINITE.E4M3.F32.PACK_AB_MERGE_C R45, R151, R13, RZ ;  /* 0x0000000d972d723e */ /* 0x000fe200048070ff */
[----:B------:R-:W-:Y:S01]  /*25a0*/  @!P6 FMUL R47, R47, 0.5 ;  /* 0x3f0000002f2fe820 */ /* 0x000fe20000400000 */
[----:B------:R-:W1:Y:S01]  /*25b0*/  MUFU.EX2 R43, R43 ;  /* 0x0000002b002b7308 */ /* 0x000e620000000800 */
[----:B---3--:R-:W-:Y:S01]  /*25c0*/  @!P4 FMUL R56, R56, R56 ;  /* 0x000000383838c220 */ /* 0x008fe20000400000 */
[----:B------:R-:W-:Y:S01]  /*25d0*/  FSETP.GEU.AND P4, PT, R50, -126, PT ;  /* 0xc2fc00003200780b */ /* 0x000fe20003f8e000 */
[----:B------:R-:W-:Y:S01]  /*25e0*/  VIADD R11, R11, 0xffffffff ;  /* 0xffffffff0b0b7836 */ /* 0x000fe20000000000 */
[C---:B----4-:R-:W-:Y:S02]  /*25f0*/  F2FP.SATFINITE.E4M3.F32.PACK_AB_MERGE_C R39, R151.reuse, R32, RZ ;  /* 0x000000209727723e */ /* 0x050fe400048070ff */
[----:B------:R-:W-:Y:S01]  /*2600*/  F2FP.SATFINITE.E4M3.F32.PACK_AB_MERGE_C R32, R151, R26, RZ ;  /* 0x0000001a9720723e */ /* 0x000fe200048070ff */
[----:B------:R-:W-:Y:S01]  /*2610*/  @!P1 FMUL R54, R54, 0.5 ;  /* 0x3f00000036369820 */ /* 0x000fe20000400000 */
[----:B------:R-:W2:Y:S01]  /*2620*/  MUFU.EX2 R7, R7 ;  /* 0x0000000700077308 */ /* 0x000ea20000000800 */
[----:B-----5:R-:W-:Y:S01]  /*2630*/  @!P3 FMUL R46, R46, R46 ;  /* 0x0000002e2e2eb220 */ /* 0x020fe20000400000 */
[----:B------:R-:W-:-:S02]  /*2640*/  FSETP.GEU.AND P3, PT, R51, -126, PT ;  /* 0xc2fc00003300780b */ /* 0x000fc40003f6e000 */
[----:B------:R-:W-:Y:S02]  /*2650*/  LOP3.LUT R55, R55, 0xff, RZ, 0xc0, !PT ;  /* 0x000000ff37377812 */ /* 0x000fe400078ec0ff */
[----:B------:R-:W-:Y:S01]  /*2660*/  LOP3.LUT R61, R61, 0xff, RZ, 0xc0, !PT ;  /* 0x000000ff3d3d7812 */ /* 0x000fe200078ec0ff */
[----:B------:R-:W-:Y:S01]  /*2670*/  @!P4 FMUL R50, R50, 0.5 ;  /* 0x3f0000003232c820 */ /* 0x000fe20000400000 */
[----:B------:R-:W3:Y:S01]  /*2680*/  MUFU.EX2 R47, R47 ;  /* 0x0000002f002f7308 */ /* 0x000ee20000000800 */
[----:B-1----:R-:W-:Y:S01]  /*2690*/  @!P5 FMUL R43, R43, R43 ;  /* 0x0000002b2b2bd220 */ /* 0x002fe20000400000 */
[----:B------:R-:W-:Y:S02]  /*26a0*/  FSETP.GEU.AND P5, PT, R5, -126, PT ;  /* 0xc2fc00000500780b */ /* 0x000fe40003fae000 */
[----:B------:R-:W-:Y:S01]  /*26b0*/  LOP3.LUT R52, R52, 0xff, RZ, 0xc0, !PT ;  /* 0x000000ff34347812 */ /* 0x000fe200078ec0ff */
[----:B------:R-:W-:Y:S01]  /*26c0*/  FADD R21, R22, R43 ;  /* 0x0000002b16157221 */ /* 0x000fe20000000000 */
[----:B------:R-:W-:Y:S01]  /*26d0*/  F2FP.SATFINITE.E4M3.F32.PACK_AB_MERGE_C R43, R151, R43, RZ ;  /* 0x0000002b972b723e */ /* 0x000fe200048070ff */
[----:B------:R-:W-:Y:S01]  /*26e0*/  @!P3 FMUL R51, R51, 0.5 ;  /* 0x3f0000003333b820 */ /* 0x000fe20000400000 */
[----:B------:R-:W1:Y:S01]  /*26f0*/  MUFU.EX2 R50, R50 ;  /* 0x0000003200327308 */ /* 0x000e620000000800 */
[----:B--2---:R-:W-:Y:S01]  /*2700*/  @!P2 FMUL R7, R7, R7 ;  /* 0x000000070707a220 */ /* 0x004fe20000400000 */
[----:B------:R-:W-:Y:S01]  /*2710*/  ISETP.GT.U32.AND P2, PT, R11, 0x1, PT ;  /* 0x000000010b00780c */ /* 0x000fe20003f44070 */
[----:B------:R-:W-:Y:S01]  /*2720*/  FADD R11, R24, R40 ;  /* 0x00000028180b7221 */ /* 0x000fe20000000000 */
[----:B------:R-:W-:Y:S01]  /*2730*/  FADD R24, R18, R49 ;  /* 0x0000003112187221 */ /* 0x000fe20000000000 */
[----:B------:R-:W-:Y:S01]  /*2740*/  FADD R22, R30, R7 ;  /* 0x000000071e167221 */ /* 0x000fe20000000000 */
[----:B------:R-:W-:Y:S01]  /*2750*/  F2FP.SATFINITE.E4M3.F32.PACK_AB_MERGE_C R48, R151, R7, RZ ;  /* 0x000000079730723e */ /* 0x000fe200048070ff */
[----:B------:R-:W-:Y:S01]  /*2760*/  @!P5 FMUL R5, R5, 0.5 ;  /* 0x3f0000000505d820 */ /* 0x000fe20000400000 */
[----:B------:R-:W2:Y:S01]  /*2770*/  MUFU.EX2 R51, R51 ;  /* 0x0000003300337308 */ /* 0x000ea20000000800 */
[----:B---3--:R-:W-:Y:S01]  /*2780*/  @!P6 FMUL R47, R47, R47 ;  /* 0x0000002f2f2fe220 */ /* 0x008fe20000400000 */
[----:B------:R-:W-:Y:S01]  /*2790*/  FADD R18, R20, R10 ;  /* 0x0000000a14127221 */ /* 0x000fe20000000000 */
[----:B------:R-:W-:Y:S01]  /*27a0*/  F2FP.SATFINITE.E4M3.F32.PACK_AB_MERGE_C R7, R151, R10, RZ ;  /* 0x0000000a9707723e */ /* 0x000fe200048070ff */
[----:B------:R-:W-:Y:S01]  /*27b0*/  FADD R20, R26, R13 ;  /* 0x0000000d1a147221 */ /* 0x000fe20000000000 */
[----:B------:R-:W-:Y:S01]  /*27c0*/  LOP3.LUT R10, R31, 0xffff, RZ, 0xc0, !PT ;  /* 0x0000ffff1f0a7812 */ /* 0x000fe200078ec0ff */
[----:B------:R-:W-:Y:S01]  /*27d0*/  FADD R23, R34, R47 ;  /* 0x0000002f22177221 */ /* 0x000fe20000000000 */
[C---:B------:R-:W-:Y:S01]  /*27e0*/  F2FP.SATFINITE.E4M3.F32.PACK_AB_MERGE_C R49, R151.reuse, R49, RZ ;  /* 0x000000319731723e */ /* 0x040fe200048070ff */
[----:B------:R-:W3:Y:S01]  /*27f0*/  MUFU.EX2 R54, R54 ;  /* 0x0000003600367308 */ /* 0x000ee20000000800 */
[----:B-1----:R-:W-:Y:S01]  /*2800*/  @!P4 FMUL R50, R50, R50 ;  /* 0x000000323232c220 */ /* 0x002fe20000400000 */
[----:B------:R-:W-:Y:S01]  /*2810*/  F2FP.SATFINITE.E4M3.F32.PACK_AB_MERGE_C R34, R151, R34, RZ ;  /* 0x000000229722723e */ /* 0x000fe200048070ff */
[----:B------:R-:W-:Y:S01]  /*2820*/  FADD R16, R11, R16 ;  /* 0x000000100b107221 */ /* 0x000fe20000000000 */
[C---:B------:R-:W-:Y:S01]  /*2830*/  F2FP.SATFINITE.E4M3.F32.PACK_AB_MERGE_C R40, R151.reuse, R38, RZ ;  /* 0x000000269728723e */ /* 0x040fe200048070ff */
[----:B------:R-:W-:Y:S01]  /*2840*/  FADD R25, R38, R50 ;  /* 0x0000003226197221 */ /* 0x000fe20000000000 */
[----:B------:R-:W-:Y:S01]  /*2850*/  F2FP.SATFINITE.E4M3.F32.PACK_AB_MERGE_C R47, R151, R47, RZ ;  /* 0x0000002f972f723e */ /* 0x000fe200048070ff */
[----:B------:R-:W-:Y:S01]  /*2860*/  IMAD.U32 R48, R48, 0x10000, RZ ;  /* 0x0001000030307824 */ /* 0x000fe200078e00ff */
[----:B------:R-:W1:Y:S01]  /*2870*/  MUFU.EX2 R5, R5 ;  /* 0x0000000500057308 */ /* 0x000e620000000800 */
[----:B--2---:R-:W-:Y:S01]  /*2880*/  @!P3 FMUL R51, R51, R51 ;  /* 0x000000333333b220 */ /* 0x004fe20000400000 */
[----:B------:R-:W-:Y:S01]  /*2890*/  F2FP.SATFINITE.E4M3.F32.PACK_AB_MERGE_C R62, R151, R50, RZ ;  /* 0x00000032973e723e */ /* 0x000fe200048070ff */
[----:B------:R-:W-:Y:S01]  /*28a0*/  FADD R15, R15, R24 ;  /* 0x000000180f0f7221 */ /* 0x000fe20000000000 */
[----:B------:R-:W-:Y:S01]  /*28b0*/  PRMT R10, R10, 0x7604, R29 ;  /* 0x000076040a0a7816 */ /* 0x000fe2000000001d */
[----:B------:R-:W-:Y:S01]  /*28c0*/  FADD R26, R42, R51 ;  /* 0x000000332a1a7221 */ /* 0x000fe20000000000 */
[----:B------:R-:W-:Y:S01]  /*28d0*/  F2FP.SATFINITE.E4M3.F32.PACK_AB_MERGE_C R42, R151, R42, RZ ;  /* 0x0000002a972a723e */ /* 0x000fe200048070ff */
[----:B------:R-:W-:Y:S01]  /*28e0*/  FADD R18, R17, R18 ;  /* 0x0000001211127221 */ /* 0x000fe20000000000 */
[----:B------:R-:W-:Y:S01]  /*28f0*/  F2FP.SATFINITE.E4M3.F32.PACK_AB_MERGE_C R51, R151, R51, RZ ;  /* 0x000000339733723e */ /* 0x000fe200048070ff */
[----:B---3--:R-:W-:Y:S01]  /*2900*/  @!P1 FMUL R54, R54, R54 ;  /* 0x0000003636369220 */ /* 0x008fe20000400000 */
[----:B------:R-:W-:Y:S01]  /*2910*/  LOP3.LUT R43, R43, 0xffff, RZ, 0xc0, !PT ;  /* 0x0000ffff2b2b7812 */ /* 0x000fe200078ec0ff */
[----:B------:R-:W-:Y:S01]  /*2920*/  FADD R20, R20, R25 ;  /* 0x0000001914147221 */ /* 0x000fe20000000000 */
[----:B------:R-:W-:Y:S01]  /*2930*/  LOP3.LUT R50, R49, 0xffff, RZ, 0xc0, !PT ;  /* 0x0000ffff31327812 */ /* 0x000fe200078ec0ff */
[----:B------:R-:W-:Y:S01]  /*2940*/  FADD R27, R56, R54 ;  /* 0x00000036381b7221 */ /* 0x000fe20000000000 */
[----:B------:R-:W-:Y:S01]  /*2950*/  F2FP.SATFINITE.E4M3.F32.PACK_AB_MERGE_C R56, R151, R56, RZ ;  /* 0x000000389738723e */ /* 0x000fe200048070ff */
[----:B------:R-:W-:Y:S01]  /*2960*/  FADD R21, R21, R26 ;  /* 0x0000001a15157221 */ /* 0x000fe20000000000 */
[----:B------:R-:W-:Y:S01]  /*2970*/  F2FP.SATFINITE.E4M3.F32.PACK_AB_MERGE_C R54, R151, R54, RZ ;  /* 0x000000369736723e */ /* 0x000fe200048070ff */
[----:B-1----:R-:W-:Y:S01]  /*2980*/  @!P5 FMUL R5, R5, R5 ;  /* 0x000000050505d220 */ /* 0x002fe20000400000 */
[----:B------:R-:W-:Y:S01]  /*2990*/  LOP3.LUT R7, R7, 0xffff, RZ, 0xc0, !PT ;  /* 0x0000ffff07077812 */ /* 0x000fe200078ec0ff */
[----:B------:R-:W-:Y:S01]  /*29a0*/  IMAD.U32 R13, R56, 0x10000, RZ ;  /* 0x00010000380d7824 */ /* 0x000fe200078e00ff */
[----:B------:R-:W-:Y:S01]  /*29b0*/  PRMT R44, R44, 0x7604, R55 ;  /* 0x000076042c2c7816 */ /* 0x000fe20000000037 */
[----:B------:R-:W-:Y:S01]  /*29c0*/  FADD R28, R46, R5 ;  /* 0x000000052e1c7221 */ /* 0x000fe20000000000 */
[C---:B------:R-:W-:Y:S01]  /*29d0*/  F2FP.SATFINITE.E4M3.F32.PACK_AB_MERGE_C R46, R151.reuse, R46, RZ ;  /* 0x0000002e972e723e */ /* 0x040fe200048070ff */
[----:B------:R-:W-:Y:S01]  /*29e0*/  IMAD.U32 R31, R54, 0x10000, RZ ;  /* 0x00010000361f7824 */ /* 0x000fe200078e00ff */
[----:B------:R-:W-:Y:S01]  /*29f0*/  F2FP.SATFINITE.E4M3.F32.PACK_AB_MERGE_C R151, R151, R5, RZ ;  /* 0x000000059797723e */ /* 0x000fe200048070ff */
[----:B------:R-:W-:Y:S01]  /*2a00*/  FADD R27, R22, R27 ;  /* 0x0000001b161b7221 */ /* 0x000fe20000000000 */
[----:B------:R-:W-:Y:S01]  /*2a10*/  SHF.L.U32 R5, R32, 0x10, RZ ;  /* 0x0000001020057819 */ /* 0x000fe200000006ff */
[----:B------:R-:W-:Y:S01]  /*2a20*/  FADD R28, R23, R28 ;  /* 0x0000001c171c7221 */ /* 0x000fe20000000000 */
[----:B------:R-:W-:Y:S01]  /*2a30*/  LOP3.LUT R46, R46, 0xffff, RZ, 0xc0, !PT ;  /* 0x0000ffff2e2e7812 */ /* 0x000fe200078ec0ff */
[----:B------:R-:W-:Y:S01]  /*2a40*/  FADD R16, R16, R19 ;  /* 0x0000001310107221 */ /* 0x000fe20000000000 */
[----:B------:R-:W-:Y:S01]  /*2a50*/  LOP3.LUT R5, R10, 0xff0000, R5, 0xf8, !PT ;  /* 0x00ff00000a057812 */ /* 0x000fe200078ef805 */
[----:B------:R-:W-:Y:S01]  /*2a60*/  FADD R15, R15, R18 ;  /* 0x000000120f0f7221 */ /* 0x000fe20000000000 */
[----:B------:R-:W-:Y:S01]  /*2a70*/  SHF.L.U32 R10, R45, 0x10, RZ ;  /* 0x000000102d0a7819 */ /* 0x000fe200000006ff */
[----:B------:R-:W-:Y:S01]  /*2a80*/  IMAD.SHL.U32 R46, R46, 0x1000000, RZ ;  /* 0x010000002e2e7824 */ /* 0x000fe200078e00ff */
[----:B------:R-:W-:Y:S01]  /*2a90*/  LOP3.LUT R35, R35, 0xff, RZ, 0xc0, !PT ;  /* 0x000000ff23237812 */ /* 0x000fe200078ec0ff */
[----:B------:R-:W-:Y:S01]  /*2aa0*/  FADD R20, R20, R27 ;  /* 0x0000001b14147221 */ /* 0x000fe20000000000 */
[----:B------:R-:W-:Y:S01]  /*2ab0*/  LOP3.LUT R41, R41, 0xff0000, R10, 0xf8, !PT ;  /* 0x00ff000029297812 */ /* 0x000fe200078ef80a */
[----:B------:R-:W-:Y:S01]  /*2ac0*/  FADD R21, R21, R28 ;  /* 0x0000001c15157221 */ /* 0x000fe20000000000 */
[----:B------:R-:W-:-:S02]  /*2ad0*/  SHF.L.U32 R10, R33, 0x18, RZ ;  /* 0x00000018210a7819 */ /* 0x000fc400000006ff */
[----:B------:R-:W-:Y:S01]  /*2ae0*/  LOP3.LUT R30, R37, 0xffff, RZ, 0xc0, !PT ;  /* 0x0000ffff251e7812 */ /* 0x000fe200078ec0ff */
[----:B------:R-:W-:Y:S01]  /*2af0*/  FADD R6, R20, R21 ;  /* 0x0000001514067221 */ /* 0x000fe20000000000 */
[----:B------:R-:W-:Y:S02]  /*2b00*/  LOP3.LUT R5, R5, R10, RZ, 0xfc, !PT ;  /* 0x0000000a05057212 */ /* 0x000fe400078efcff */
[----:B------:R-:W-:Y:S02]  /*2b10*/  SHF.L.U32 R10, R43, 0x18, RZ ;  /* 0x000000182b0a7819 */ /* 0x000fe400000006ff */
[----:B------:R-:W-:Y:S02]  /*2b20*/  LOP3.LUT R39, R39, 0xff, RZ, 0xc0, !PT ;  /* 0x000000ff27277812 */ /* 0x000fe400078ec0ff */
[----:B------:R-:W-:Y:S02]  /*2b30*/  LOP3.LUT R38, R53, 0xffff, RZ, 0xc0, !PT ;  /* 0x0000ffff35267812 */ /* 0x000fe400078ec0ff */
[----:B------:R-:W-:-:S02]  /*2b40*/  PRMT R50, R50, 0x7604, R61 ;  /* 0x0000760432327816 */ /* 0x000fc4000000003d */
[----:B------:R-:W-:Y:S01]  /*2b50*/  PRMT R52, R7, 0x7604, R52 ;  /* 0x0000760407347816 */ /* 0x000fe20000000034 */
[----:B------:R-:W-:Y:S01]  /*2b60*/  IMAD.U32 R7, R36, 0x10000, RZ ;  /* 0x0001000024077824 */ /* 0x000fe200078e00ff */
[----:B------:R-:W-:Y:S02]  /*2b70*/  SHF.L.U32 R29, R62, 0x10, RZ ;  /* 0x000000103e1d7819 */ /* 0x000fe400000006ff */
[----:B------:R-:W-:Y:S02]  /*2b80*/  LOP3.LUT R34, R34, 0xffff, RZ, 0xc0, !PT ;  /* 0x0000ffff22227812 */ /* 0x000fe400078ec0ff */
[----:B------:R-:W-:Y:S02]  /*2b90*/  LOP3.LUT R51, R51, 0xffff, RZ, 0xc0, !PT ;  /* 0x0000ffff33337812 */ /* 0x000fe400078ec0ff */
[----:B------:R-:W-:Y:S01]  /*2ba0*/  LOP3.LUT R59, R59, 0xff, RZ, 0xc0, !PT ;  /* 0x000000ff3b3b7812 */ /* 0x000fe200078ec0ff */
[----:B------:R-:W-:Y:S01]  /*2bb0*/  IMAD.SHL.U32 R34, R34, 0x1000000, RZ ;  /* 0x0100000022227824 */ /* 0x000fe200078e00ff */
[----:B------:R-:W-:-:S02]  /*2bc0*/  LOP3.LUT R60, R60, 0xffff, RZ, 0xc0, !PT ;  /* 0x0000ffff3c3c7812 */ /* 0x000fc400078ec0ff */
[----:B------:R-:W-:Y:S02]  /*2bd0*/  LOP3.LUT R13, R44, 0xff0000, R13, 0xf8, !PT ;  /* 0x00ff00002c0d7812 */ /* 0x000fe400078ef80d */
[----:B------:R-:W-:Y:S02]  /*2be0*/  PRMT R30, R30, 0x7604, R35 ;  /* 0x000076041e1e7816 */ /* 0x000fe40000000023 */
[----:B------:R-:W-:Y:S02]  /*2bf0*/  LOP3.LUT R47, R47, 0xffff, RZ, 0xc0, !PT ;  /* 0x0000ffff2f2f7812 */ /* 0x000fe400078ec0ff */
[----:B------:R-:W-:Y:S02]  /*2c00*/  LOP3.LUT R151, R151, 0xffff, RZ, 0xc0, !PT ;  /* 0x0000ffff97977812 */ /* 0x000fe400078ec0ff */
[----:B------:R-:W-:Y:S01]  /*2c10*/  LOP3.LUT R41, R41, R10, RZ, 0xfc, !PT ;  /* 0x0000000a29297212 */ /* 0x000fe200078efcff */
[----:B------:R-:W-:Y:S01]  /*2c20*/  IMAD.SHL.U32 R47, R47, 0x1000000, RZ ;  /* 0x010000002f2f7824 */ /* 0x000fe200078e00ff */
[----:B------:R-:W-:-:S02]  /*2c30*/  PRMT R38, R38, 0x7604, R39 ;  /* 0x0000760426267816 */ /* 0x000fc40000000027 */
[----:B------:R-:W-:Y:S02]  /*2c40*/  SHF.L.U32 R11, R40, 0x10, RZ ;  /* 0x00000010280b7819 */ /* 0x000fe400000006ff */
[----:B------:R-:W-:Y:S02]  /*2c50*/  LOP3.LUT R29, R50, 0xff0000, R29, 0xf8, !PT ;  /* 0x00ff0000321d7812 */ /* 0x000fe400078ef81d */
[----:B------:R-:W-:Y:S02]  /*2c60*/  LOP3.LUT R42, R42, 0xffff, RZ, 0xc0, !PT ;  /* 0x0000ffff2a2a7812 */ /* 0x000fe400078ec0ff */
[----:B------:R-:W-:Y:S02]  /*2c70*/  SHF.L.U32 R10, R51, 0x18, RZ ;  /* 0x00000018330a7819 */ /* 0x000fe400000006ff */
[----:B------:R-:W-:Y:S02]  /*2c80*/  PRMT R59, R60, 0x7604, R59 ;  /* 0x000076043c3b7816 */ /* 0x000fe4000000003b */
[----:B------:R-:W-:-:S02]  /*2c90*/  LOP3.LUT R46, R13, R46, RZ, 0xfc, !PT ;  /* 0x0000002e0d2e7212 */ /* 0x000fc400078efcff */
[----:B------:R-:W-:Y:S01]  /*2ca0*/  LOP3.LUT R7, R30, 0xff0000, R7, 0xf8, !PT ;  /* 0x00ff00001e077812 */ /* 0x000fe200078ef807 */
[----:B------:R-:W-:Y:S01]  /*2cb0*/  IMAD.SHL.U32 R30, R151, 0x1000000, RZ ;  /* 0x01000000971e7824 */ /* 0x000fe200078e00ff */
[----:B------:R-:W-:Y:S02]  /*2cc0*/  SHF.L.U32 R13, R0, 0x2, RZ ;  /* 0x00000002000d7819 */ /* 0x000fe400000006ff */
[----:B------:R-:W-:Y:S02]  /*2cd0*/  LOP3.LUT R11, R38, 0xff0000, R11, 0xf8, !PT ;  /* 0x00ff0000260b7812 */ /* 0x000fe400078ef80b */
[----:B------:R-:W-:Y:S02]  /*2ce0*/  SHF.L.U32 R42, R42, 0x18, RZ ;  /* 0x000000182a2a7819 */ /* 0x000fe400000006ff */
[----:B------:R-:W-:Y:S01]  /*2cf0*/  LOP3.LUT R29, R29, R10, RZ, 0xfc, !PT ;  /* 0x0000000a1d1d7212 */ /* 0x000fe200078efcff */
[----:B------:R-:W-:Y:S01]  /*2d00*/  IMAD.MOV.U32 R10, RZ, RZ, 0x3021 ;  /* 0x00003021ff0a7424 */ /* 0x000fe200078e00ff */
[----:B------:R-:W-:-:S02]  /*2d10*/  LOP3.LUT R48, R59, 0xff0000, R48, 0xf8, !PT ;  /* 0x00ff00003b307812 */ /* 0x000fc400078ef830 */
[----:B------:R-:W-:Y:S02]  /*2d20*/  LOP3.LUT R31, R52, 0xff0000, R31, 0xf8, !PT ;  /* 0x00ff0000341f7812 */ /* 0x000fe400078ef81f */
[----:B------:R-:W-:Y:S02]  /*2d30*/  LOP3.LUT R34, R7, R34, RZ, 0xfc, !PT ;  /* 0x0000002207227212 */ /* 0x000fe400078efcff */
[----:B------:R-:W-:Y:S02]  /*2d40*/  LOP3.LUT R13, R13, 0xc, RZ, 0xc0, !PT ;  /* 0x0000000c0d0d7812 */ /* 0x000fe400078ec0ff */
[----:B------:R-:W-:Y:S02]  /*2d50*/  MOV R0, 0x2130 ;  /* 0x0000213000007802 */ /* 0x000fe40000000f00 */
[----:B------:R-:W-:Y:S02]  /*2d60*/  LOP3.LUT R11, R11, R42, RZ, 0xfc, !PT ;  /* 0x0000002a0b0b7212 */ /* 0x000fe400078efcff */
[----:B------:R-:W-:-:S02]  /*2d70*/  LOP3.LUT R48, R48, R47, RZ, 0xfc, !PT ;  /* 0x0000002f30307212 */ /* 0x000fc400078efcff */
[----:B------:R-:W-:Y:S02]  /*2d80*/  LOP3.LUT R30, R31, R30, RZ, 0xfc, !PT ;  /* 0x0000001e1f1e7212 */ /* 0x000fe400078efcff */
[----:B------:R-:W-:Y:S02]  /*2d90*/  SEL R7, R34, R5, P2 ;  /* 0x0000000522077207 */ /* 0x000fe40001000000 */
[-C--:B------:R-:W-:Y:S02]  /*2da0*/  SHF.R.U32.HI R10, RZ, R13.reuse, R10 ;  /* 0x0000000dff0a7219 */ /* 0x080fe4000001160a */
[----:B------:R-:W-:Y:S02]  /*2db0*/  SHF.R.U32.HI R0, RZ, R13, R0 ;  /* 0x0000000dff007219 */ /* 0x000fe40000011600 */
[----:B------:R-:W-:Y:S02]  /*2dc0*/  SEL R34, R5, R34, P2 ;  /* 0x0000002205227207 */ /* 0x000fe40001000000 */
[----:B------:R-:W-:-:S02]  /*2dd0*/  SEL R5, R46, R11, P2 ;  /* 0x0000000b2e057207 */ /* 0x000fc40001000000 */
[----:B------:R-:W-:Y:S02]  /*2de0*/  SEL R46, R11, R46, P2 ;  /* 0x0000002e0b2e7207 */ /* 0x000fe40001000000 */
[----:B------:R-:W-:Y:S02]  /*2df0*/  SEL R31, R48, R41, P2 ;  /* 0x00000029301f7207 */ /* 0x000fe40001000000 */
[----:B------:R-:W-:Y:S02]  /*2e00*/  SEL R33, R30, R29, P2 ;  /* 0x0000001d1e217207 */ /* 0x000fe40001000000 */
[----:B------:R-:W-:Y:S02]  /*2e10*/  LOP3.LUT R10, R10, 0xf, RZ, 0xc0, !PT ;  /* 0x0000000f0a0a7812 */ /* 0x000fe400078ec0ff */
[----:B------:R-:W-:Y:S01]  /*2e20*/  LOP3.LUT R11, R0, 0xf, RZ, 0xc0, !PT ;  /* 0x0000000f000b7812 */ /* 0x000fe200078ec0ff */
[----:B------:R-:W-:Y:S01]  /*2e30*/  IMAD.MOV.U32 R0, RZ, RZ, 0x1054 ;  /* 0x00001054ff007424 */ /* 0x000fe200078e00ff */
[----:B------:R-:W-:Y:S01]  /*2e40*/  SEL R48, R41, R48, P2 ;  /* 0x0000003029307207 */ /* 0x000fe20001000000 */
[----:B------:R1:W-:Y:S01]  /*2e50*/  SHFL.IDX PT, R157, R7, R10, 0x1c1f ;  /* 0x001c1f0a079d7589 */ /* 0x0003e200000e0000 */
[----:B------:R-:W-:-:S02]  /*2e60*/  SEL R30, R29, R30, P2 ;  /* 0x0000001e1d1e7207 */ /* 0x000fc40001000000 */
[----:B------:R-:W-:Y:S01]  /*2e70*/  SEL R0, R0, 0x5410, P2 ;  /* 0x0000541000007807 */ /* 0x000fe20001000000 */
[----:B------:R-:W2:Y:S04]  /*2e80*/  SHFL.IDX PT, R34, R34, R11, 0x1c1f ;  /* 0x001c1f0b22227589 */ /* 0x000ea800000e0000 */
[----:B------:R3:W-:Y:S01]  /*2e90*/  SHFL.IDX PT, R159, R5, R10, 0x1c1f ;  /* 0x001c1f0a059f7589 */ /* 0x0007e200000e0000 */
[----:B-1----:R-:W-:-:S03]  /*2ea0*/  FADD R7, R16, R15 ;  /* 0x0000000f10077221 */ /* 0x002fc60000000000 */
[----:B------:R-:W1:Y:S04]  /*2eb0*/  SHFL.IDX PT, R46, R46, R11, 0x1c1f ;  /* 0x001c1f0b2e2e7589 */ /* 0x000e6800000e0000 */
[----:B------:R-:W-:Y:S01]  /*2ec0*/  SHFL.IDX PT, R31, R31, R10, 0x1c1f ;  /* 0x001c1f0a1f1f7589 */ /* 0x000fe200000e0000 */
[----:B---3--:R-:W-:-:S03]  /*2ed0*/  MOV R5, 0x3276 ;  /* 0x0000327600057802 */ /* 0x008fc60000000f00 */
[----:B------:R-:W3:Y:S01]  /*2ee0*/  SHFL.IDX PT, R48, R48, R11, 0x1c1f ;  /* 0x001c1f0b30307589 */ /* 0x000ee200000e0000 */
[----:B------:R-:W-:-:S03]  /*2ef0*/  SEL R5, R5, 0x7632, P2 ;  /* 0x0000763205057807 */ /* 0x000fc60001000000 */
[----:B------:R-:W-:Y:S04]  /*2f00*/  SHFL.IDX PT, R33, R33, R10, 0x1c1f ;  /* 0x001c1f0a21217589 */ /* 0x000fe800000e0000 */
[----:B------:R-:W4:Y:S01]  /*2f10*/  SHFL.IDX PT, R30, R30, R11, 0x1c1f ;  /* 0x001c1f0b1e1e7589 */ /* 0x000f2200000e0000 */
[CCC-:B--2---:R-:W-:Y:S02]  /*2f20*/  PRMT R156, R157.reuse, R0.reuse, R34.reuse ;  /* 0x000000009d9c7216 */ /* 0x1c4fe40000000022 */
[-C--:B------:R-:W-:Y:S02]  /*2f30*/  PRMT R157, R157, R5.reuse, R34 ;  /* 0x000000059d9d7216 */ /* 0x080fe40000000022 */
[C-C-:B-1----:R-:W-:Y:S02]  /*2f40*/  PRMT R158, R159.reuse, R0, R46.reuse ;  /* 0x000000009f9e7216 */ /* 0x142fe4000000002e */
[----:B------:R-:W-:-:S02]  /*2f50*/  PRMT R159, R159, R5, R46 ;  /* 0x000000059f9f7216 */ /* 0x000fc4000000002e */
[CCC-:B---3--:R-:W-:Y:S02]  /*2f60*/  PRMT R152, R31.reuse, R0.reuse, R48.reuse ;  /* 0x000000001f987216 */ /* 0x1c8fe40000000030 */
[-C--:B------:R-:W-:Y:S02]  /*2f70*/  PRMT R153, R31, R5.reuse, R48 ;  /* 0x000000051f997216 */ /* 0x080fe40000000030 */
[C-C-:B----4-:R-:W-:Y:S02]  /*2f80*/  PRMT R154, R33.reuse, R0, R30.reuse ;  /* 0x00000000219a7216 */ /* 0x150fe4000000001e */
[----:B------:R-:W-:Y:S01]  /*2f90*/  PRMT R155, R33, R5, R30 ;  /* 0x00000005219b7216 */ /* 0x000fe2000000001e */
[----:B------:R-:W-:Y:S06]  /*2fa0*/  @!P0 BRA `(.L_x_19) ;  /* 0x0000000000048947 */ /* 0x000fec0003800000 */
[----:B------:R-:W-:Y:S01]  /*2fb0*/  BPT.TRAP 0x1 ;  /* 0x000000040000795c */ /* 0x000fe20000300000 */
.L_x_19:
[----:B------:R-:W1:Y:S02]  /*2fc0*/  SYNCS.PHASECHK.TRANS64.TRYWAIT P1, [UR38+0x1c008], R14 ;  /* 0x01c0080eff0075a7 */ /* 0x000e640008020166 */
[----:B-1----:R-:W-:Y:S05]  /*2fd0*/  @!P1 BRA `(.L_x_20) ;  /* 0x00000090002c9947 */ /* 0x002fea0003800000 */
.L_x_109:
[----:B------:R-:W-:Y:S01]  /*2fe0*/  UIADD3 UR10, UR6, 0x400, URZ ;  /* 0x00000400060a7890 */ /* 0x000fe2000fffe03f */
[----:B------:R-:W-:Y:S01]  /*2ff0*/  WARPGROUP.ARRIVE ;  /* 0x00000000000079c5 */ /* 0x000fe20000000000 */
[----:B------:R-:W-:-:S07]  /*3000*/  UMOV UR11, 0x80000020 ;  /* 0x80000020000b7882 */ /* 0x000fce0000000000 */
[----:B------:R-:W-:Y:S01]  /*3010*/  QGMMA.64x256x32.F32.E4M3.E4M3 R24, R156, gdesc[UR8], RZ, !UPT, gsb0 ;  /* 0x03e000089c187df3 */ /* 0x000fe2000c0008ff */
[----:B------:R-:W-:Y:S01]  /*3020*/  UIADD3 UR10, UR6, 0x402, URZ ;  /* 0x00000402060a7890 */ /* 0x000fe2000fffe03f */
[----:B------:R-:W-:Y:S01]  /*3030*/  UMOV UR11, 0x80000020 ;  /* 0x80000020000b7882 */ /* 0x000fe20000000000 */
[----:B------:R-:W-:Y:S02]  /*3040*/  WARPGROUP.DEPBAR.LE gsb0, 0x0 ;  /* 0x00008000000079c5 */ /* 0x000fe40000010000 */
[----:B------:R-:W-:-:S15]  /*3050*/  WARPGROUP.ARRIVE ;  /* 0x00000000000079c5 */ /* 0x000fde0000000000 */
[----:B------:R-:W-:-:S08]  /*3060*/  NOP ;  /* 0x0000000000007918 */ /* 0x000fd00000000000 */
[----:B------:R-:W-:Y:S03]  /*3070*/  QGMMA.64x256x32.F32.E4M3.E4M3 R24, R152, gdesc[UR8], R24, gsb0 ;  /* 0x03e0000898187df3 */ /* 0x000fe60008000818 */
[----:B------:R-:W-:Y:S02]  /*3080*/  WARPGROUP.DEPBAR.LE gsb0, 0x0 ;  /* 0x00008000000079c5 */ /* 0x000fe40000010000 */
[----:B------:R-:W-:Y:S05]  /*3090*/  @!P0 BRA `(.L_x_21) ;  /* 0x0000000000048947 */ /* 0x000fea0003800000 */
[----:B------:R-:W-:Y:S01]  /*30a0*/  BPT.TRAP 0x1 ;  /* 0x000000040000795c */ /* 0x000fe20000300000 */
.L_x_21:
[----:B------:R-:W-:Y:S01]  /*30b0*/  UISETP.GT.U32.AND UP0, UPT, UR4, 0x1, UPT ;  /* 0x000000010400788c */ /* 0x000fe2000bf04070 */
[----:B------:R-:W-:Y:S01]  /*30c0*/  IMAD.MOV.U32 R16, RZ, RZ, RZ ;  /* 0x000000ffff107224 */ /* 0x000fe200078e00ff */
[----:B------:R-:W-:-:S04]  /*30d0*/  UIADD3 UR7, UR38, 0x1c028, URZ ;  /* 0x0001c02826077890 */ /* 0x000fc8000fffe03f */
[----:B------:R-:W-:Y:S01]  /*30e0*/  PLOP3.LUT P1, PT, PT, PT, UP0, 0x80, 0x0 ;  /* 0x000000000000781c */ /* 0x000fe20003f2f008 */
[----:B------:R-:W-:-:S09]  /*30f0*/  UPRMT UR7, URZ, 0x654, UR7 ;  /* 0x000006543f077896 */ /* 0x000fd20008000007 */
[----:B------:R-:W-:Y:S03]  /*3100*/  SYNCS.ARRIVE.TRANS64.RED.A1T0 RZ, [UR7], RZ ;  /* 0x000000ffffff79a7 */ /* 0x000fe60008100407 */
[----:B------:R-:W-:Y:S05]  /*3110*/  @P1 BRA `(.L_x_22) ;  /* 0x0000000000041947 */ /* 0x000fea0003800000 */
[----:B------:R-:W-:Y:S01]  /*3120*/  BPT.TRAP 0x1 ;  /* 0x000000040000795c */ /* 0x000fe20000300000 */
.L_x_22:
[----:B------:R-:W-:Y:S01]  /*3130*/  ISETP.GE.AND P3, PT, R12, 0x4, PT ;  /* 0x000000040c00780c */ /* 0x000fe20003f66270 */
[----:B------:R-:W-:Y:S01]  /*3140*/  UMOV UR7, 0x1 ;  /* 0x0000000100077882 */ /* 0x000fe20000000000 */
[----:B------:R-:W-:Y:S01]  /*3150*/  UMOV UR4, 0x2 ;  /* 0x0000000200047882 */ /* 0x000fe20000000000 */
[----:B------:R-:W-:Y:S01]  /*3160*/  IADD3 R8, R8, 0x40, RZ ;  /* 0x0000004008087810 */ /* 0x000fe20007ffe0ff */
[----:B-1----:R-:W-:-:S09]  /*3170*/  VIADD R14, R12, 0xfffffffe ;  /* 0xfffffffe0c0e7836 */ /* 0x002fd20000000000 */
[----:B------:R-:W-:Y:S05]  /*3180*/  @!P3 BRA `(.L_x_23) ;  /* 0x0000002400b0b947 */ /* 0x000fea0003800000 */
[----:B------:R-:W-:Y:S01]  /*3190*/  IADD3 R18, R12, -0x3, RZ ;  /* 0xfffffffd0c127810 */ /* 0x000fe20007ffe0ff */
[----:B------:R-:W-:Y:S01]  /*31a0*/  IMAD.MOV.U32 R17, RZ, RZ, R9 ;  /* 0x000000ffff117224 */ /* 0x000fe200078e0009 */
[----:B------:R-:W-:Y:S01]  /*31b0*/  MOV R15, R4 ;  /* 0x00000004000f7202 */ /* 0x000fe20000000f00 */
[----:B------:R-:W-:Y:S01]  /*31c0*/  IMAD.MOV.U32 R16, RZ, RZ, RZ ;  /* 0x000000ffff107224 */ /* 0x000fe200078e00ff */
[----:B------:R-:W-:Y:S01]  /*31d0*/  UMOV UR4, 0x2 ;  /* 0x0000000200047882 */ /* 0x000fe20000000000 */
[----:B------:R-:W-:Y:S01]  /*31e0*/  UMOV UR7, 0x1 ;  /* 0x0000000100077882 */ /* 0x000fe20000000000 */
[----:B------:R-:W-:-:S05]  /*31f0*/  ULDC UR39, c[0x0][0x604] ;  /* 0x0001810000277ab9 */ /* 0x000fca0000000800 */
.L_x_34:
[----:B------:R-:W-:Y:S02]  /*3200*/  PLOP3.LUT P4, PT, PT, PT, UP1, 0x80, 0x0 ;  /* 0x000000000000781c */ /* 0x000fe40003f8f018 */
[----:B------:R-:W-:-:S11]  /*3210*/  MOV R14, R18 ;  /* 0x00000012000e7202 */ /* 0x000fd60000000f00 */
[----:B------:R-:W-:Y:S05]  /*3220*/  @!P4 BRA `(.L_x_24) ;  /* 0x000000000004c947 */ /* 0x000fea0003800000 */
[----:B------:R-:W-:Y:S01]  /*3230*/  BPT.TRAP 0x1 ;  /* 0x000000040000795c */ /* 0x000fe20000300000 */
.L_x_24:
[----:B------:R-:W-:Y:S01]  /*3240*/  ULEA UR10, UR4, UR38, 0x3 ;  /* 0x00000026040a7291 */ /* 0x000fe2000f8e183f */
[----:B------:R-:W-:-:S08]  /*3250*/  SHF.L.U32 R4, R16, 0x1f, RZ ;  /* 0x0000001f10047819 */ /* 0x000fd000000006ff */
[----:B------:R-:W1:Y:S02]  /*3260*/  SYNCS.PHASECHK.TRANS64.TRYWAIT P3, [UR10+0x1c000], R4 ;  /* 0x01c00004ff0075a7 */ /* 0x000e64000806014a */
[----:B-1----:R-:W-:Y:S05]  /*3270*/  @!P3 BRA `(.L_x_25) ;  /* 0x0000008c009cb947 */ /* 0x002fea0003800000 */
.L_x_110:
[----:B------:R-:W-:Y:S01]  /*3280*/  ULEA UR10, UR4, UR6, 0xa ;  /* 0x00000006040a7291 */ /* 0x000fe2000f8e503f */
[----:B------:R-:W-:Y:S01]  /*3290*/  WARPGROUP.ARRIVE ;  /* 0x00000000000079c5 */ /* 0x000fe20000000000 */
[----:B------:R-:W-:Y:S01]  /*32a0*/  UMOV UR11, 0x40000040 ;  /* 0x40000040000b7882 */ /* 0x000fe20000000000 */
[----:B------:R-:W-:Y:S01]  /*32b0*/  UMOV UR15, 0x40000040 ;  /* 0x40000040000f7882 */ /* 0x000fe20000000000 */
[----:B------:R-:W-:Y:S02]  /*32c0*/  UIADD3 UR14, UR10, 0x2, URZ ;  /* 0x000000020a0e7890 */ /* 0x000fe4000fffe03f */
[----:B------:R-:W-:Y:S01]  /*32d0*/  UIADD3 UR18, UR10, 0x4, URZ ;  /* 0x000000040a127890 */ /* 0x000fe2000fffe03f */
[----:B------:R-:W-:Y:S02]  /*32e0*/  UMOV UR19, 0x40000040 ;  /* 0x4000004000137882 */ /* 0x000fe40000000000 */
[----:B------:R-:W-:Y:S01]  /*32f0*/  QGMMA.64x64x32.F32.E4M3.E4M3 R152, gdesc[UR8], RZ, !UPT, gsb0 ;  /* 0x00e00000089879f3 */ /* 0x000fe2000c0008ff */
[----:B------:R-:W-:Y:S01]  /*3300*/  UIADD3 UR22, UR10, 0x6, URZ ;  /* 0x000000060a167890 */ /* 0x000fe2000fffe03f */
[----:B------:R-:W-:Y:S01]  /*3310*/  UMOV UR23, 0x40000040 ;  /* 0x4000004000177882 */ /* 0x000fe20000000000 */
        /* <DEDUP_REMOVED lines=8> */
[----:B------:R-:W-:-:S04]  /*33a0*/  UIADD3 UR4, UR4, 0x1, URZ ;  /* 0x0000000104047890 */ /* 0x000fc8000fffe03f */
[----:B------:R-:W-:-:S04]  /*33b0*/  UISETP.NE.AND UP0, UPT, UR4, 0x5, UPT ;  /* 0x000000050400788c */ /* 0x000fc8000bf05270 */
[----:B------:R-:W-:Y:S02]  /*33c0*/  USEL UR11, URZ, 0x1, UP0 ;  /* 0x000000013f0b7887 */ /* 0x000fe40008000000 */
[----:B------:R-:W-:-:S04]  /*33d0*/  USEL UR10, UR4, URZ, UP0 ;  /* 0x0000003f040a7287 */ /* 0x000fc80008000000 */
[----:B------:R-:W-:Y:S01]  /*33e0*/  LOP3.LUT R12, R16, UR11, RZ, 0x3c, !PT ;  /* 0x0000000b100c7c12 */ /* 0x000fe2000f8e3cff */
        /* <DEDUP_REMOVED lines=22> */
[----:B------:R-:W-:Y:S05]  /*3550*/  @!P4 BRA `(.L_x_26) ;  /* 0x000000000004c947 */ /* 0x000fea0003800000 */
[----:B------:R-:W-:Y:S01]  /*3560*/  BPT.TRAP 0x1 ;  /* 0x000000040000795c */ /* 0x000fe20000300000 */
.L_x_26:
[----:B-1----:R-:W-:Y:S01]  /*3570*/  FMNMX R4, R152, R17, !PT ;  /* 0x0000001198047209 */ /* 0x002fe20007800000 */
[----:B------:R-:W-:Y:S01]  /*3580*/  ULEA UR4, UR10, UR38, 0x3 ;  /* 0x000000260a047291 */ /* 0x000fe2000f8e183f */
[----:B------:R-:W-:Y:S02]  /*3590*/  FMNMX R18, R154, R15, !PT ;  /* 0x0000000f9a127209 */ /* 0x000fe40007800000 */
[----:B------:R-:W-:Y:S02]  /*35a0*/  FMNMX R9, R153, R4, !PT ;  /* 0x0000000499097209 */ /* 0x000fe40007800000 */
[----:B------:R-:W-:Y:S02]  /*35b0*/  FMNMX R19, R155, R18, !PT ;  /* 0x000000129b137209 */ /* 0x000fe40007800000 */
[----:B------:R-:W-:-:S04]  /*35c0*/  FMNMX R4, R156, R9, !PT ;  /* 0x000000099c047209 */ /* 0x000fc80007800000 */
        /* <DEDUP_REMOVED lines=12> */
[----:B------:R-:W-:-:S05]  /*3690*/  FMNMX R4, R181, R4, !PT ;  /* 0x00000004b5047209 */ /* 0x000fca0007800000 */
[----:B------:R-:W1:Y:S02]  /*36a0*/  SHFL.BFLY PT, R9, R4, 0x1, 0x1f ;  /* 0x0c201f0004097f89 */ /* 0x000e6400000e0000 */
[----:B-1----:R-:W-:Y:S02]  /*36b0*/  FMNMX R10, R4, R9, !PT ;  /* 0x00000009040a7209 */ /* 0x002fe40007800000 */
[----:B------:R-:W-:-:S03]  /*36c0*/  FMNMX R4, R158, R19, !PT ;  /* 0x000000139e047209 */ /* 0x000fc60007800000 */
[----:B------:R-:W1:Y:S01]  /*36d0*/  SHFL.BFLY PT, R9, R10, 0x2, 0x1f ;  /* 0x0c401f000a097f89 */ /* 0x000e6200000e0000 */
[----:B------:R-:W-:-:S04]  /*36e0*/  FMNMX R19, R159, R4, !PT ;  /* 0x000000049f137209 */ /* 0x000fc80007800000 */
[----:B------:R-:W-:-:S04]  /*36f0*/  FMNMX R4, R162, R19, !PT ;  /* 0x00000013a2047209 */ /* 0x000fc80007800000 */
[----:B------:R-:W-:-:S04]  /*3700*/  FMNMX R21, R163, R4, !PT ;  /* 0x00000004a3157209 */ /* 0x000fc80007800000 */
[----:B------:R-:W-:-:S04]  /*3710*/  FMNMX R4, R166, R21, !PT ;  /* 0x00000015a6047209 */ /* 0x000fc80007800000 */
[----:B------:R-:W-:-:S04]  /*3720*/  FMNMX R21, R167, R4, !PT ;  /* 0x00000004a7157209 */ /* 0x000fc80007800000 */
[----:B------:R-:W-:Y:S02]  /*3730*/  FMNMX R4, R170, R21, !PT ;  /* 0x00000015aa047209 */ /* 0x000fe40007800000 */
[----:B-1----:R-:W-:Y:S02]  /*3740*/  FMNMX R9, R10, R9, !PT ;  /* 0x000000090a097209 */ /* 0x002fe40007800000 */
[----:B------:R-:W-:Y:S02]  /*3750*/  FMNMX R21, R171, R4, !PT ;  /* 0x00000004ab157209 */ /* 0x000fe40007800000 */
[C---:B------:R-:W-:Y:S02]  /*3760*/  FSETP.NEU.AND P3, PT, R9.reuse, -INF , PT ;  /* 0xff8000000900780b */ /* 0x040fe40003f6d000 */
[----:B------:R-:W-:Y:S02]  /*3770*/  FMNMX R4, R174, R21, !PT ;  /* 0x00000015ae047209 */ /* 0x000fe40007800000 */
[----:B------:R-:W-:-:S02]  /*3780*/  FSEL R16, R9, RZ, P3 ;  /* 0x000000ff09107208 */ /* 0x000fc40001800000 */
[----:B------:R-:W-:-:S03]  /*3790*/  FMNMX R23, R175, R4, !PT ;  /* 0x00000004af177209 */ /* 0x000fc60007800000 */
[----:B------:R-:W-:Y:S01]  /*37a0*/  FMUL R184, R16, UR39 ;  /* 0x0000002710b87c20 */ /* 0x000fe20008400000 */
[----:B------:R-:W-:Y:S01]  /*37b0*/  FMNMX R4, R178, R23, !PT ;  /* 0x00000017b2047209 */ /* 0x000fe20007800000 */
[----:B------:R-:W-:-:S02]  /*37c0*/  FADD R16, -R16, R17 ;  /* 0x0000001110107221 */ /* 0x000fc40000000100 */
[--C-:B------:R-:W-:Y:S01]  /*37d0*/  FFMA R18, R156, UR39, -R184.reuse ;  /* 0x000000279c127c23 */ /* 0x100fe200080008b8 */
[----:B------:R-:W-:-:S01]  /*37e0*/  FFMA R152, R152, UR39, -R184 ;  /* 0x0000002798987c23 */ /* 0x000fc200080008b8 */
[--C-:B------:R-:W-:Y:S01]  /*37f0*/  FFMA R19, R157, UR39, -R184.reuse ;  /* 0x000000279d137c23 */ /* 0x100fe200080008b8 */
[----:B------:R-:W-:-:S01]  /*3800*/  FFMA R11, R153, UR39, -R184 ;  /* 0x00000027990b7c23 */ /* 0x000fc200080008b8 */
[--C-:B------:R-:W-:Y:S01]  /*3810*/  FFMA R22, R164, UR39, -R184.reuse ;  /* 0x00000027a4167c23 */ /* 0x100fe200080008b8 */
[----:B------:R-:W-:Y:S01]  /*3820*/  FSETP.GEU.AND P3, PT, R18, -126, PT ;  /* 0xc2fc00001200780b */ /* 0x000fe20003f6e000 */
[--C-:B------:R-:W-:Y:S01]  /*3830*/  FFMA R20, R160, UR39, -R184.reuse ;  /* 0x00000027a0147c23 */ /* 0x100fe200080008b8 */
[----:B------:R-:W-:Y:S01]  /*3840*/  FSETP.GEU.AND P5, PT, R152, -126, PT ;  /* 0xc2fc00009800780b */ /* 0x000fe20003fae000 */
[--C-:B------:R-:W-:Y:S01]  /*3850*/  FFMA R23, R165, UR39, -R184.reuse ;  /* 0x00000027a5177c23 */ /* 0x100fe200080008b8 */
[----:B------:R-:W-:Y:S01]  /*3860*/  FSETP.GEU.AND P4, PT, R19, -126, PT ;  /* 0xc2fc00001300780b */ /* 0x000fe20003f8e000 */
[--C-:B------:R-:W-:Y:S01]  /*3870*/  FFMA R21, R161, UR39, -R184.reuse ;  /* 0x00000027a1157c23 */ /* 0x100fe200080008b8 */
[----:B------:R-:W-:Y:S01]  /*3880*/  FSETP.GEU.AND P6, PT, R11, -126, PT ;  /* 0xc2fc00000b00780b */ /* 0x000fe20003fce000 */
[--C-:B------:R-:W-:Y:S01]  /*3890*/  FFMA R157, R172, UR39, -R184.reuse ;  /* 0x00000027ac9d7c23 */ /* 0x100fe200080008b8 */
[----:B------:R-:W-:Y:S01]  /*38a0*/  FMNMX R153, R179, R4, !PT ;  /* 0x00000004b3997209 */ /* 0x000fe20007800000 */
[--C-:B------:R-:W-:Y:S01]  /*38b0*/  FFMA R156, R173, UR39, -R184.reuse ;  /* 0x00000027ad9c7c23 */ /* 0x100fe200080008b8 */
[----:B------:R-:W-:-:S01]  /*38c0*/  FFMA R180, R180, UR39, -R184 ;  /* 0x00000027b4b47c23 */ /* 0x000fc200080008b8 */
[--C-:B------:R-:W-:Y:S01]  /*38d0*/  FFMA R176, R176, UR39, -R184.reuse ;  /* 0x00000027b0b07c23 */ /* 0x100fe200080008b8 */
[----:B------:R-:W-:Y:S01]  /*38e0*/  FMNMX R4, R182, R153, !PT ;  /* 0x00000099b6047209 */ /* 0x000fe20007800000 */
[----:B------:R-:W-:Y:S01]  /*38f0*/  @!P3 FMUL R18, R18, 0.5 ;  /* 0x3f0000001212b820 */ /* 0x000fe20000400000 */
[----:B------:R-:W-:-:S01]  /*3900*/  FFMA R153, R168, UR39, -R184 ;  /* 0x00000027a8997c23 */ /* 0x000fc200080008b8 */
[----:B------:R-:W-:Y:S01]  /*3910*/  @!P5 FMUL R152, R152, 0.5 ;  /* 0x3f0000009898d820 */ /* 0x000fe20000400000 */
[----:B------:R-:W-:Y:S01]  /*3920*/  FMNMX R4, R183, R4, !PT ;  /* 0x00000004b7047209 */ /* 0x000fe20007800000 */
[----:B------:R-:W-:Y:S01]  /*3930*/  @!P4 FMUL R19, R19, 0.5 ;  /* 0x3f0000001313c820 */ /* 0x000fe20000400000 */
[----:B------:R-:W-:-:S01]  /*3940*/  FFMA R160, R177, UR39, -R184 ;  /* 0x00000027b1a07c23 */ /* 0x000fc200080008b8 */
[----:B------:R-:W1:Y:S01]  /*3950*/  MUFU.EX2 R18, R18 ;  /* 0x0000001200127308 */ /* 0x000e620000000800 */
[----:B------:R-:W-:Y:S01]  /*3960*/  @!P6 FMUL R11, R11, 0.5 ;  /* 0x3f0000000b0be820 */ /* 0x000fe20000400000 */
[----:B------:R-:W2:Y:S01]  /*3970*/  SHFL.BFLY PT, R161, R4, 0x1, 0x1f ;  /* 0x0c201f0004a17f89 */ /* 0x000ea200000e0000 */
[----:B------:R-:W-:-:S05]  /*3980*/  FFMA R181, R181, UR39, -R184 ;  /* 0x00000027b5b57c23 */ /* 0x000fca00080008b8 */
[----:B------:R3:W4:Y:S08]  /*3990*/  MUFU.EX2 R10, R152 ;  /* 0x00000098000a7308 */ /* 0x0007300000000800 */
[----:B------:R-:W5:Y:S01]  /*39a0*/  MUFU.EX2 R19, R19 ;  /* 0x0000001300137308 */ /* 0x000f620000000800 */
[----:B-1----:R-:W-:Y:S01]  /*39b0*/  @!P3 FMUL R18, R18, R18 ;  /* 0x000000121212b220 */ /* 0x002fe20000400000 */
[----:B------:R-:W-:Y:S01]  /*39c0*/  FSETP.GEU.AND P3, PT, R22, -126, PT ;  /* 0xc2fc00001600780b */ /* 0x000fe20003f6e000 */
[----:B---3--:R-:W-:-:S05]  /*39d0*/  FFMA R152, R169, UR39, -R184 ;  /* 0x00000027a9987c23 */ /* 0x008fca00080008b8 */
[----:B------:R-:W1:Y:S01]  /*39e0*/  MUFU.EX2 R11, R11 ;  /* 0x0000000b000b7308 */ /* 0x000e620000000800 */
[----:B----4-:R-:W-:Y:S01]  /*39f0*/  @!P5 FMUL R10, R10, R10 ;  /* 0x0000000a0a0ad220 */ /* 0x010fe20000400000 */
[----:B------:R-:W-:Y:S02]  /*3a00*/  FSETP.GEU.AND P5, PT, R20, -126, PT ;  /* 0xc2fc00001400780b */ /* 0x000fe40003fae000 */
[----:B--2---:R-:W-:-:S03]  /*3a10*/  FMNMX R4, R4, R161, !PT ;  /* 0x000000a104047209 */ /* 0x004fc60007800000 */
[----:B------:R-:W-:Y:S01]  /*3a20*/  @!P3 FMUL R22, R22, 0.5 ;  /* 0x3f0000001616b820 */ /* 0x000fe20000400000 */
[----:B-----5:R-:W-:Y:S01]  /*3a30*/  @!P4 FMUL R19, R19, R19 ;  /* 0x000000131313c220 */ /* 0x020fe20000400000 */
[----:B------:R-:W-:Y:S01]  /*3a40*/  FSETP.GEU.AND P4, PT, R23, -126, PT ;  /* 0xc2fc00001700780b */ /* 0x000fe20003f8e000 */
[----:B------:R-:W2:Y:S03]  /*3a50*/  SHFL.BFLY PT, R161, R4, 0x2, 0x1f ;  /* 0x0c401f0004a17f89 */ /* 0x000ea600000e0000 */
[----:B------:R-:W3:Y:S02]  /*3a60*/  MUFU.EX2 R22, R22 ;  /* 0x0000001600167308 */ /* 0x000ee40000000800 */
[----:B------:R-:W-:Y:S01]  /*3a70*/  @!P5 FMUL R20, R20, 0.5 ;  /* 0x3f0000001414d820 */ /* 0x000fe20000400000 */
[----:B-1----:R-:W-:Y:S01]  /*3a80*/  @!P6 FMUL R11, R11, R11 ;  /* 0x0000000b0b0be220 */ /* 0x002fe20000400000 */
[----:B------:R-:W-:-:S04]  /*3a90*/  FSETP.GEU.AND P6, PT, R21, -126, PT ;  /* 0xc2fc00001500780b */ /* 0x000fc80003fce000 */
[----:B------:R-:W1:Y:S01]  /*3aa0*/  MUFU.EX2 R20, R20 ;  /* 0x0000001400147308 */ /* 0x000e620000000800 */
[----:B------:R-:W-:-:S07]  /*3ab0*/  @!P4 FMUL R23, R23, 0.5 ;  /* 0x3f0000001717c820 */ /* 0x000fce0000400000 */
[----:B------:R-:W4:Y:S01]  /*3ac0*/  MUFU.EX2 R23, R23 ;  /* 0x0000001700177308 */ /* 0x000f220000000800 */
[----:B---3--:R-:W-:Y:S01]  /*3ad0*/  @!P3 FMUL R22, R22, R22 ;  /* 0x000000161616b220 */ /* 0x008fe20000400000 */
[----:B------:R-:W-:Y:S01]  /*3ae0*/  FSETP.GEU.AND P3, PT, R157, -126, PT ;  /* 0xc2fc00009d00780b */ /* 0x000fe20003f6e000 */
[----:B------:R-:W-:Y:S01]  /*3af0*/  @!P6 FMUL R21, R21, 0.5 ;  /* 0x3f0000001515e820 */ /* 0x000fe20000400000 */
[----:B--2---:R-:W-:Y:S01]  /*3b00*/  FMNMX R4, R4, R161, !PT ;  /* 0x000000a104047209 */ /* 0x004fe20007800000 */
[----:B-1----:R-:W-:Y:S01]  /*3b10*/  @!P5 FMUL R20, R20, R20 ;  /* 0x000000141414d220 */ /* 0x002fe20000400000 */
[----:B------:R-:W-:-:S03]  /*3b20*/  FSETP.GEU.AND P5, PT, R153, -126, PT ;  /* 0xc2fc00009900780b */ /* 0x000fc60003fae000 */
[----:B------:R-:W1:Y:S06]  /*3b30*/  MUFU.EX2 R21, R21 ;  /* 0x0000001500157308 */ /* 0x000e6c0000000800 */
[----:B------:R-:W-:Y:S01]  /*3b40*/  @!P3 FMUL R157, R157, 0.5 ;  /* 0x3f0000009d9db820 */ /* 0x000fe20000400000 */
[----:B----4-:R-:W-:Y:S01]  /*3b50*/  @!P4 FMUL R23, R23, R23 ;  /* 0x000000171717c220 */ /* 0x010fe20000400000 */
[----:B------:R-:W-:-:S04]  /*3b60*/  FSETP.GEU.AND P4, PT, R156, -126, PT ;  /* 0xc2fc00009c00780b */ /* 0x000fc80003f8e000 */
[----:B------:R-:W2:Y:S01]  /*3b70*/  MUFU.EX2 R157, R157 ;  /* 0x0000009d009d7308 */ /* 0x000ea20000000800 */
[----:B------:R-:W-:Y:S01]  /*3b80*/  @!P5 FMUL R153, R153, 0.5 ;  /* 0x3f0000009999d820 */ /* 0x000fe20000400000 */
[----:B-1----:R-:W-:-:S06]  /*3b90*/  @!P6 FMUL R21, R21, R21 ;  /* 0x000000151515e220 */ /* 0x002fcc0000400000 */
[----:B------:R-:W1:Y:S01]  /*3ba0*/  MUFU.EX2 R153, R153 ;  /* 0x0000009900997308 */ /* 0x000e620000000800 */
[----:B------:R-:W-:Y:S01]  /*3bb0*/  FSETP.GEU.AND P6, PT, R152, -126, PT ;  /* 0xc2fc00009800780b */ /* 0x000fe20003fce000 */
[----:B------:R-:W-:-:S06]  /*3bc0*/  @!P4 FMUL R156, R156, 0.5 ;  /* 0x3f0000009c9cc820 */ /* 0x000fcc0000400000 */
[----:B------:R-:W3:Y:S01]  /*3bd0*/  MUFU.EX2 R156, R156 ;  /* 0x0000009c009c7308 */ /* 0x000ee20000000800 */
[----:B--2---:R-:W-:Y:S01]  /*3be0*/  @!P3 FMUL R157, R157, R157 ;  /* 0x0000009d9d9db220 */ /* 0x004fe20000400000 */
[----:B------:R-:W-:-:S04]  /*3bf0*/  FSETP.GEU.AND P3, PT, R180, -126, PT ;  /* 0xc2fc0000b400780b */ /* 0x000fc80003f6e000 */
[----:B------:R-:W-:Y:S01]  /*3c00*/  @!P6 FMUL R152, R152, 0.5 ;  /* 0x3f0000009898e820 */ /* 0x000fe20000400000 */
[----:B-1----:R-:W-:Y:S01]  /*3c10*/  @!P5 FMUL R153, R153, R153 ;  /* 0x000000999999d220 */ /* 0x002fe20000400000 */
[----:B------:R-:W-:-:S04]  /*3c20*/  FSETP.GEU.AND P5, PT, R176, -126, PT ;  /* 0xc2fc0000b000780b */ /* 0x000fc80003fae000 */
[----:B------:R-:W1:Y:S03]  /*3c30*/  MUFU.EX2 R152, R152 ;  /* 0x0000009800987308 */ /* 0x000e660000000800 */
[----:B------:R-:W-:Y:S01]  /*3c40*/  @!P3 FMUL R180, R180, 0.5 ;  /* 0x3f000000b4b4b820 */ /* 0x000fe20000400000 */
[----:B---3--:R-:W-:Y:S01]  /*3c50*/  @!P4 FMUL R156, R156, R156 ;  /* 0x0000009c9c9cc220 */ /* 0x008fe20000400000 */
[----:B------:R-:W-:-:S03]  /*3c60*/  FSETP.NEU.AND P4, PT, R4, -INF , PT ;  /* 0xff8000000400780b */ /* 0x000fc60003f8d000 */
[----:B------:R2:W3:Y:S01]  /*3c70*/  MUFU.EX2 R165, R180 ;  /* 0x000000b400a57308 */ /* 0x0004e20000000800 */
[----:B------:R-:W-:Y:S01]  /*3c80*/  FSEL R184, R4, RZ, P4 ;  /* 0x000000ff04b87208 */ /* 0x000fe20002000000 */
[----:B------:R-:W-:Y:S01]  /*3c90*/  @!P5 FMUL R176, R176, 0.5 ;  /* 0x3f000000b0b0d820 */ /* 0x000fe20000400000 */
[----:B------:R-:W-:-:S03]  /*3ca0*/  FSETP.GEU.AND P4, PT, R181, -126, PT ;  /* 0xc2fc0000b500780b */ /* 0x000fc60003f8e000 */
[----:B------:R-:W-:Y:S02]  /*3cb0*/  FMUL R172, R184, UR39 ;  /* 0x00000027b8ac7c20 */ /* 0x000fe40008400000 */
[----:B------:R4:W5:Y:S01]  /*3cc0*/  MUFU.EX2 R161, R176 ;  /* 0x000000b000a17308 */ /* 0x0009620000000800 */
[----:B-1----:R-:W-:Y:S01]  /*3cd0*/  @!P6 FMUL R152, R152, R152 ;  /* 0x000000989898e220 */ /* 0x002fe20000400000 */
[----:B------:R-:W-:Y:S01]  /*3ce0*/  FSETP.GEU.AND P6, PT, R160, -126, PT ;  /* 0xc2fc0000a000780b */ /* 0x000fe20003fce000 */
[----:B------:R-:W-:-:S01]  /*3cf0*/  FFMA R173, R158, UR39, -R172 ;  /* 0x000000279ead7c23 */ /* 0x000fc200080008ac */
[--C-:B------:R-:W-:Y:S01]  /*3d00*/  FFMA R168, R154, UR39, -R172.reuse ;  /* 0x000000279aa87c23 */ /* 0x100fe200080008ac */
[----:B------:R-:W-:-:S01]  /*3d10*/  FFMA R169, R155, UR39, -R172 ;  /* 0x000000279ba97c23 */ /* 0x000fc200080008ac */
[--C-:B--2---:R-:W-:Y:S01]  /*3d20*/  FFMA R180, R166, UR39, -R172.reuse ;  /* 0x00000027a6b47c23 */ /* 0x104fe200080008ac */
[----:B------:R-:W-:-:S01]  /*3d30*/  FFMA R177, R162, UR39, -R172 ;  /* 0x00000027a2b17c23 */ /* 0x000fc200080008ac */
[--C-:B------:R-:W-:Y:S01]  /*3d40*/  FFMA R175, R175, UR39, -R172.reuse ;  /* 0x00000027afaf7c23 */ /* 0x100fe200080008ac */
[----:B---3--:R-:W-:Y:S01]  /*3d50*/  @!P3 FMUL R165, R165, R165 ;  /* 0x000000a5a5a5b220 */ /* 0x008fe20000400000 */
[----:B------:R-:W-:Y:S01]  /*3d60*/  FSETP.GEU.AND P3, PT, R173, -126, PT ;  /* 0xc2fc0000ad00780b */ /* 0x000fe20003f6e000 */
[----:B------:R-:W-:Y:S01]  /*3d70*/  @!P4 FMUL R181, R181, 0.5 ;  /* 0x3f000000b5b5c820 */ /* 0x000fe20000400000 */
[--C-:B----4-:R-:W-:Y:S01]  /*3d80*/  FFMA R176, R159, UR39, -R172.reuse ;  /* 0x000000279fb07c23 */ /* 0x110fe200080008ac */
[----:B------:R-:W-:-:S01]  /*3d90*/  FFMA R178, R178, UR39, -R172 ;  /* 0x00000027b2b27c23 */ /* 0x000fc200080008ac */
[----:B------:R-:W-:Y:S01]  /*3da0*/  FFMA R183, R183, UR39, -R172 ;  /* 0x00000027b7b77c23 */ /* 0x000fe200080008ac */
[----:B------:R-:W-:Y:S01]  /*3db0*/  @!P6 FMUL R160, R160, 0.5 ;  /* 0x3f000000a0a0e820 */ /* 0x000fe20000400000 */
[----:B------:R-:W1:Y:S01]  /*3dc0*/  MUFU.EX2 R154, R181 ;  /* 0x000000b5009a7308 */ /* 0x000e620000000800 */
[----:B-----5:R-:W-:Y:S01]  /*3dd0*/  @!P5 FMUL R161, R161, R161 ;  /* 0x000000a1a1a1d220 */ /* 0x020fe20000400000 */
[----:B------:R-:W-:Y:S01]  /*3de0*/  FSETP.GEU.AND P5, PT, R168, -126, PT ;  /* 0xc2fc0000a800780b */ /* 0x000fe20003fae000 */
[----:B------:R-:W-:-:S01]  /*3df0*/  FADD R184, -R184, R15 ;  /* 0x0000000fb8b87221 */ /* 0x000fc20000000100 */
[----:B------:R-:W-:Y:S01]  /*3e00*/  FADD R15, R10, R153 ;  /* 0x000000990a0f7221 */ /* 0x000fe20000000000 */
[----:B------:R-:W-:-:S02]  /*3e10*/  F2FP.SATFINITE.E4M3.F32.PACK_AB_MERGE_C R10, RZ, R10, RZ ;  /* 0x0000000aff0a723e */ /* 0x000fc400048070ff */
[----:B------:R-:W-:Y:S01]  /*3e20*/  @!P3 FMUL R173, R173, 0.5 ;  /* 0x3f000000adadb820 */ /* 0x000fe20000400000 */
[----:B------:R-:W2:Y:S01]  /*3e30*/  MUFU.EX2 R160, R160 ;  /* 0x000000a000a07308 */ /* 0x000ea20000000800 */
[----:B------:R-:W-:Y:S01]  /*3e40*/  LOP3.LUT R10, R10, 0xff, RZ, 0xc0, !PT ;  /* 0x000000ff0a0a7812 */ /* 0x000fe200078ec0ff */
[----:B------:R-:W-:Y:S01]  /*3e50*/  FMUL R184, R184, UR39 ;  /* 0x00000027b8b87c20 */ /* 0x000fe20008400000 */
[----:B------:R-:W-:-:S04]  /*3e60*/  F2FP.SATFINITE.E4M3.F32.PACK_AB_MERGE_C R153, RZ, R153, RZ ;  /* 0x00000099ff99723e */ /* 0x000fc800048070ff */
[----:B------:R-:W-:Y:S01]  /*3e70*/  @!P5 FMUL R168, R168, 0.5 ;  /* 0x3f000000a8a8d820 */ /* 0x000fe20000400000 */
[----:B------:R3:W4:Y:S01]  /*3e80*/  MUFU.EX2 R159, R173 ;  /* 0x000000ad009f7308 */ /* 0x0007220000000800 */
[----:B-1----:R-:W-:Y:S01]  /*3e90*/  @!P4 FMUL R154, R154, R154 ;  /* 0x0000009a9a9ac220 */ /* 0x002fe20000400000 */
[----:B------:R-:W-:Y:S02]  /*3ea0*/  FSETP.GEU.AND P4, PT, R176, -126, PT ;  /* 0xc2fc0000b000780b */ /* 0x000fe40003f8e000 */
[----:B------:R-:W-:-:S04]  /*3eb0*/  LOP3.LUT R153, R153, 0xff, RZ, 0xc0, !PT ;  /* 0x000000ff99997812 */ /* 0x000fc800078ec0ff */
[----:B------:R1:W5:Y:S01]  /*3ec0*/  MUFU.EX2 R164, R168 ;  /* 0x000000a800a47308 */ /* 0x0003620000000800 */
[----:B--2---:R-:W-:Y:S01]  /*3ed0*/  @!P6 FMUL R160, R160, R160 ;  /* 0x000000a0a0a0e220 */ /* 0x004fe20000400000 */
[----:B------:R-:W-:Y:S01]  /*3ee0*/  FSETP.GEU.AND P6, PT, R169, -126, PT ;  /* 0xc2fc0000a900780b */ /* 0x000fe20003fce000 */
[----:B---3--:R-:W-:-:S01]  /*3ef0*/  FFMA R173, R170, UR39, -R172 ;  /* 0x00000027aaad7c23 */ /* 0x008fc200080008ac */
[--C-:B------:R-:W-:Y:S01]  /*3f00*/  FFMA R170, R174, UR39, -R172.reuse ;  /* 0x00000027aeaa7c23 */ /* 0x100fe200080008ac */
[----:B------:R-:W-:-:S01]  /*3f10*/  FFMA R174, R182, UR39, -R172 ;  /* 0x00000027b6ae7c23 */ /* 0x000fc200080008ac */
[----:B------:R-:W-:Y:S01]  /*3f20*/  FADD R182, R23, R154 ;  /* 0x0000009a17b67221 */ /* 0x000fe20000000000 */
[----:B------:R-:W-:Y:S01]  /*3f30*/  @!P4 FMUL R176, R176, 0.5 ;  /* 0x3f000000b0b0c820 */ /* 0x000fe20000400000 */
[----:B------:R-:W-:Y:S01]  /*3f40*/  F2FP.SATFINITE.E4M3.F32.PACK_AB_MERGE_C R154, RZ, R154, RZ ;  /* 0x0000009aff9a723e */ /* 0x000fe200048070ff */
[----:B----4-:R-:W-:Y:S01]  /*3f50*/  @!P3 FMUL R159, R159, R159 ;  /* 0x0000009f9f9fb220 */ /* 0x010fe20000400000 */
[----:B------:R-:W-:Y:S01]  /*3f60*/  FSETP.GEU.AND P3, PT, R180, -126, PT ;  /* 0xc2fc0000b400780b */ /* 0x000fe20003f6e000 */
[----:B------:R2:W3:Y:S01]  /*3f70*/  MUFU.EX2 R158, R176 ;  /* 0x000000b0009e7308 */ /* 0x0004e20000000800 */
[----:B-1----:R-:W-:-:S01]  /*3f80*/  FFMA R168, R163, UR39, -R172 ;  /* 0x00000027a3a87c23 */ /* 0x002fc200080008ac */
[----:B------:R-:W-:-:S02]  /*3f90*/  F2FP.SATFINITE.E4M3.F32.PACK_AB_MERGE_C R23, RZ, R23, RZ ;  /* 0x00000017ff17723e */ /* 0x000fc400048070ff */
[----:B------:R-:W-:Y:S01]  /*3fa0*/  @!P6 FMUL R169, R169, 0.5 ;  /* 0x3f000000a9a9e820 */ /* 0x000fe20000400000 */
[----:B------:R-:W-:Y:S01]  /*3fb0*/  LOP3.LUT R154, R154, 0xffff, RZ, 0xc0, !PT ;  /* 0x0000ffff9a9a7812 */ /* 0x000fe200078ec0ff */
[----:B-----5:R-:W-:Y:S01]  /*3fc0*/  @!P5 FMUL R164, R164, R164 ;  /* 0x000000a4a4a4d220 */ /* 0x020fe20000400000 */
[----:B------:R-:W-:Y:S01]  /*3fd0*/  FSETP.GEU.AND P5, PT, R177, -126, PT ;  /* 0xc2fc0000b100780b */ /* 0x000fe20003fae000 */
[----:B------:R1:W4:Y:S01]  /*3fe0*/  MUFU.EX2 R155, R169 ;  /* 0x000000a9009b7308 */ /* 0x0003220000000800 */
[----:B--2---:R-:W-:-:S01]  /*3ff0*/  FFMA R176, R171, UR39, -R172 ;  /* 0x00000027abb07c23 */ /* 0x004fc200080008ac */
[----:B------:R-:W-:Y:S02]  /*4000*/  LOP3.LUT R23, R23, 0xffff, RZ, 0xc0, !PT ;  /* 0x0000ffff17177812 */ /* 0x000fe400078ec0ff */
[----:B------:R-:W-:Y:S01]  /*4010*/  @!P3 FMUL R180, R180, 0.5 ;  /* 0x3f000000b4b4b820 */ /* 0x000fe20000400000 */
[----:B-1----:R-:W-:Y:S01]  /*4020*/  FFMA R169, R167, UR39, -R172 ;  /* 0x00000027a7a97c23 */ /* 0x002fe200080008ac */
[----:B---3--:R-:W-:-:S02]  /*4030*/  @!P4 FMUL R158, R158, R158 ;  /* 0x0000009e9e9ec220 */ /* 0x008fc40000400000 */
[----:B------:R1:W2:Y:S04]  /*4040*/  MUFU.EX2 R167, R180 ;  /* 0x000000b400a77308 */ /* 0x0002a80000000800 */
[----:B------:R-:W-:Y:S01]  /*4050*/  @!P5 FMUL R177, R177, 0.5 ;  /* 0x3f000000b1b1d820 */ /* 0x000fe20000400000 */
[----:B------:R-:W-:Y:S01]  /*4060*/  FSETP.GEU.AND P4, PT, R169, -126, PT ;  /* 0xc2fc0000a900780b */ /* 0x000fe20003f8e000 */
[----:B----4-:R-:W-:Y:S01]  /*4070*/  @!P6 FMUL R155, R155, R155 ;  /* 0x0000009b9b9be220 */ /* 0x010fe20000400000 */
[----:B------:R-:W-:Y:S01]  /*4080*/  FSETP.GEU.AND P6, PT, R168, -126, PT ;  /* 0xc2fc0000a800780b */ /* 0x000fe20003fce000 */
[----:B------:R3:W4:Y:S01]  /*4090*/  MUFU.EX2 R163, R177 ;  /* 0x000000b100a37308 */ /* 0x0007220000000800 */
[----:B-1----:R-:W-:-:S01]  /*40a0*/  FADD R180, R21, R160 ;  /* 0x000000a015b47221 */ /* 0x002fc20000000000 */
[----:B------:R-:W-:-:S02]  /*40b0*/  F2FP.SATFINITE.E4M3.F32.PACK_AB_MERGE_C R21, RZ, R21, RZ ;  /* 0x00000015ff15723e */ /* 0x000fc400048070ff */
[----:B------:R-:W-:Y:S02]  /*40c0*/  F2FP.SATFINITE.E4M3.F32.PACK_AB_MERGE_C R160, RZ, R160, RZ ;  /* 0x000000a0ffa0723e */ /* 0x000fe400048070ff */
[----:B------:R-:W-:-:S04]  /*40d0*/  LOP3.LUT R21, R21, 0xffff, RZ, 0xc0, !PT ;  /* 0x0000ffff15157812 */ /* 0x000fc800078ec0ff */
[----:B------:R-:W-:Y:S01]  /*40e0*/  @!P4 FMUL R169, R169, 0.5 ;  /* 0x3f000000a9a9c820 */ /* 0x000fe20000400000 */
[----:B--2---:R-:W-:Y:S01]  /*40f0*/  @!P3 FMUL R167, R167, R167 ;  /* 0x000000a7a7a7b220 */ /* 0x004fe20000400000 */
[----:B------:R-:W-:Y:S01]  /*4100*/  FSETP.GEU.AND P3, PT, R170, -126, PT ;  /* 0xc2fc0000aa00780b */ /* 0x000fe20003f6e000 */
[----:B---3--:R-:W-:-:S01]  /*4110*/  FADD R177, R19, R156 ;  /* 0x0000009c13b17221 */ /* 0x008fc20000000000 */
[----:B------:R-:W-:Y:S01]  /*4120*/  @!P6 FMUL R168, R168, 0.5 ;  /* 0x3f000000a8a8e820 */ /* 0x000fe20000400000 */
[----:B------:R-:W1:Y:S01]  /*4130*/  MUFU.EX2 R166, R169 ;  /* 0x000000a900a67308 */ /* 0x000e620000000800 */
[----:B------:R-:W-:Y:S01]  /*4140*/  F2FP.SATFINITE.E4M3.F32.PACK_AB_MERGE_C R156, RZ, R156, RZ ;  /* 0x0000009cff9c723e */ /* 0x000fe200048070ff */
[----:B------:R-:W-:Y:S01]  /*4150*/  FADD R182, R177, R182 ;  /* 0x000000b6b1b67221 */ /* 0x000fe20000000000 */
[----:B------:R-:W-:Y:S01]  /*4160*/  LOP3.LUT R160, R160, 0xffff, RZ, 0xc0, !PT ;  /* 0x0000ffffa0a07812 */ /* 0x000fe200078ec0ff */
[----:B----4-:R-:W-:Y:S01]  /*4170*/  @!P5 FMUL R163, R163, R163 ;  /* 0x000000a3a3a3d220 */ /* 0x010fe20000400000 */
[----:B------:R-:W-:-:S02]  /*4180*/  FSETP.GEU.AND P5, PT, R173, -126, PT ;  /* 0xc2fc0000ad00780b */ /* 0x000fc40003fae000 */
[----:B------:R-:W-:Y:S01]  /*4190*/  LOP3.LUT R156, R156, 0xffff, RZ, 0xc0, !PT ;  /* 0x0000ffff9c9c7812 */ /* 0x000fe200078ec0ff */
[----:B------:R-:W2:Y:S02]  /*41a0*/  MUFU.EX2 R162, R168 ;  /* 0x000000a800a27308 */ /* 0x000ea40000000800 */
[----:B------:R-:W-:-:S06]  /*41b0*/  @!P3 FMUL R170, R170, 0.5 ;  /* 0x3f000000aaaab820 */ /* 0x000fcc0000400000 */
[----:B------:R-:W3:Y:S01]  /*41c0*/  MUFU.EX2 R170, R170 ;  /* 0x000000aa00aa7308 */ /* 0x000ee20000000800 */
[----:B-1----:R-:W-:Y:S01]  /*41d0*/  @!P4 FMUL R166, R166, R166 ;  /* 0x000000a6a6a6c220 */ /* 0x002fe20000400000 */
[----:B------:R-:W-:Y:S01]  /*41e0*/  @!P5 FMUL R173, R173, 0.5 ;  /* 0x3f000000adadd820 */ /* 0x000fe20000400000 */
[----:B------:R-:W-:-:S05]  /*41f0*/  FSETP.GEU.AND P4, PT, R175, -126, PT ;  /* 0xc2fc0000af00780b */ /* 0x000fca0003f8e000 */
[----:B------:R1:W4:Y:S01]  /*4200*/  MUFU.EX2 R171, R173 ;  /* 0x000000ad00ab7308 */ /* 0x0003220000000800 */
[----:B--2---:R-:W-:Y:S01]  /*4210*/  @!P6 FMUL R162, R162, R162 ;  /* 0x000000a2a2a2e220 */ /* 0x004fe20000400000 */
[----:B------:R-:W-:-:S06]  /*4220*/  FSETP.GEU.AND P6, PT, R176, -126, PT ;  /* 0xc2fc0000b000780b */ /* 0x000fcc0003fce000 */
[----:B------:R-:W-:Y:S01]  /*4230*/  @!P4 FMUL R175, R175, 0.5 ;  /* 0x3f000000afafc820 */ /* 0x000fe20000400000 */
[----:B---3--:R-:W-:Y:S01]  /*4240*/  @!P3 FMUL R170, R170, R170 ;  /* 0x000000aaaaaab220 */ /* 0x008fe20000400000 */
[----:B------:R-:W-:Y:S01]  /*4250*/  FSETP.GEU.AND P3, PT, R174, -126, PT ;  /* 0xc2fc0000ae00780b */ /* 0x000fe20003f6e000 */
[----:B-1----:R-:W-:-:S01]  /*4260*/  FFMA R173, R179, UR39, -R172 ;  /* 0x00000027b3ad7c23 */ /* 0x002fc200080008ac */
[----:B------:R1:W2:Y:S01]  /*4270*/  MUFU.EX2 R169, R175 ;  /* 0x000000af00a97308 */ /* 0x0002a20000000800 */
[----:B------:R-:W-:-:S01]  /*4280*/  FADD R179, R22, R165 ;  /* 0x000000a516b37221 */ /* 0x000fc20000000000 */
[----:B------:R-:W-:Y:S01]  /*4290*/  F2FP.SATFINITE.E4M3.F32.PACK_AB_MERGE_C R165, RZ, R165, RZ ;  /* 0x000000a5ffa5723e */ /* 0x000fe200048070ff */
[----:B------:R-:W-:Y:S01]  /*42a0*/  @!P6 FMUL R176, R176, 0.5 ;  /* 0x3f000000b0b0e820 */ /* 0x000fe20000400000 */
[----:B------:R-:W-:Y:S01]  /*42b0*/  F2FP.SATFINITE.E4M3.F32.PACK_AB_MERGE_C R22, RZ, R22, RZ ;  /* 0x00000016ff16723e */ /* 0x000fe200048070ff */
[----:B----4-:R-:W-:Y:S01]  /*42c0*/  @!P5 FMUL R171, R171, R171 ;  /* 0x000000abababd220 */ /* 0x010fe20000400000 */
[----:B------:R-:W-:-:S02]  /*42d0*/  FSETP.GEU.AND P5, PT, R178, -126, PT ;  /* 0xc2fc0000b200780b */ /* 0x000fc40003fae000 */
[----:B------:R3:W4:Y:S01]  /*42e0*/  MUFU.EX2 R168, R176 ;  /* 0x000000b000a87308 */ /* 0x0007220000000800 */
[----:B-1----:R-:W-:-:S01]  /*42f0*/  FADD R175, R11, R152 ;  /* 0x000000980baf7221 */ /* 0x002fc20000000000 */
[----:B------:R-:W-:Y:S01]  /*4300*/  F2FP.SATFINITE.E4M3.F32.PACK_AB_MERGE_C R11, RZ, R11, RZ ;  /* 0x0000000bff0b723e */ /* 0x000fe200048070ff */
[----:B------:R-:W-:Y:S01]  /*4310*/  @!P3 FMUL R174, R174, 0.5 ;  /* 0x3f000000aeaeb820 */ /* 0x000fe20000400000 */
[----:B------:R-:W-:Y:S01]  /*4320*/  F2FP.SATFINITE.E4M3.F32.PACK_AB_MERGE_C R152, RZ, R152, RZ ;  /* 0x00000098ff98723e */ /* 0x000fe200048070ff */
[----:B------:R-:W-:-:S01]  /*4330*/  FADD R175, R175, R180 ;  /* 0x000000b4afaf7221 */ /* 0x000fc20000000000 */
[----:B------:R-:W-:Y:S01]  /*4340*/  LOP3.LUT R11, R11, 0xffff, RZ, 0xc0, !PT ;  /* 0x0000ffff0b0b7812 */ /* 0x000fe200078ec0ff */
[----:B------:R-:W-:-:S01]  /*4350*/  FADD R177, R164, R171 ;  /* 0x000000aba4b17221 */ /* 0x000fc20000000000 */
[----:B------:R-:W-:Y:S01]  /*4360*/  LOP3.LUT R165, R165, 0xff, RZ, 0xc0, !PT ;  /* 0x000000ffa5a57812 */ /* 0x000fe200078ec0ff */
[----:B------:R-:W1:Y:S01]  /*4370*/  MUFU.EX2 R174, R174 ;  /* 0x000000ae00ae7308 */ /* 0x000e620000000800 */
[----:B---3--:R-:W-:-:S01]  /*4380*/  FADD R176, R18, R157 ;  /* 0x0000009d12b07221 */ /* 0x008fc20000000000 */
[----:B------:R-:W-:Y:S01]  /*4390*/  @!P5 FMUL R178, R178, 0.5 ;  /* 0x3f000000b2b2d820 */ /* 0x000fe20000400000 */
[----:B------:R-:W-:Y:S01]  /*43a0*/  F2FP.SATFINITE.E4M3.F32.PACK_AB_MERGE_C R18, RZ, R18, RZ ;  /* 0x00000012ff12723e */ /* 0x000fe200048070ff */
[----:B--2---:R-:W-:Y:S01]  /*43b0*/  @!P4 FMUL R169, R169, R169 ;  /* 0x000000a9a9a9c220 */ /* 0x004fe20000400000 */
[----:B------:R-:W-:-:S01]  /*43c0*/  FADD R176, R176, R179 ;  /* 0x000000b3b0b07221 */ /* 0x000fc20000000000 */
[----:B------:R-:W-:Y:S01]  /*43d0*/  FSETP.GEU.AND P4, PT, R183, -126, PT ;  /* 0xc2fc0000b700780b */ /* 0x000fe20003f8e000 */
[----:B------:R-:W-:-:S01]  /*43e0*/  FADD R179, R159, R170 ;  /* 0x000000aa9fb37221 */ /* 0x000fc20000000000 */
[----:B------:R2:W3:Y:S01]  /*43f0*/  MUFU.EX2 R172, R178 ;  /* 0x000000b200ac7308 */ /* 0x0004e20000000800 */
[----:B----4-:R-:W-:Y:S01]  /*4400*/  @!P6 FMUL R168, R168, R168 ;  /* 0x000000a8a8a8e220 */ /* 0x010fe20000400000 */
[----:B------:R-:W-:Y:S01]  /*4410*/  FSETP.GEU.AND P6, PT, R173, -126, PT ;  /* 0xc2fc0000ad00780b */ /* 0x000fe20003fce000 */
[----:B------:R-:W-:-:S01]  /*4420*/  FADD R180, R158, R169 ;  /* 0x000000a99eb47221 */ /* 0x000fc20000000000 */
[----:B------:R-:W-:Y:S01]  /*4430*/  F2FP.SATFINITE.E4M3.F32.PACK_AB_MERGE_C R159, RZ, R159, RZ ;  /* 0x0000009fff9f723e */ /* 0x000fe200048070ff */
[----:B------:R-:W-:-:S01]  /*4440*/  FADD R182, R175, R182 ;  /* 0x000000b6afb67221 */ /* 0x000fc20000000000 */
[----:B------:R-:W-:-:S02]  /*4450*/  F2FP.SATFINITE.E4M3.F32.PACK_AB_MERGE_C R157, RZ, R157, RZ ;  /* 0x0000009dff9d723e */ /* 0x000fc400048070ff */
[----:B------:R-:W-:Y:S01]  /*4460*/  F2FP.SATFINITE.E4M3.F32.PACK_AB_MERGE_C R170, RZ, R170, RZ ;  /* 0x000000aaffaa723e */ /* 0x000fe200048070ff */
[----:B--2---:R-:W-:Y:S01]  /*4470*/  FADD R178, R20, R161 ;  /* 0x000000a114b27221 */ /* 0x004fe20000000000 */
[----:B-1----:R-:W-:Y:S01]  /*4480*/  @!P3 FMUL R174, R174, R174 ;  /* 0x000000aeaeaeb220 */ /* 0x002fe20000400000 */
[----:B------:R-:W-:Y:S01]  /*4490*/  @!P4 FMUL R183, R183, 0.5 ;  /* 0x3f000000b7b7c820 */ /* 0x000fe20000400000 */
[----:B------:R-:W-:Y:S01]  /*44a0*/  F2FP.SATFINITE.E4M3.F32.PACK_AB_MERGE_C R20, RZ, R20, RZ ;  /* 0x00000014ff14723e */ /* 0x000fe200048070ff */
[----:B------:R-:W-:Y:S01]  /*44b0*/  FADD R15, R15, R178 ;  /* 0x000000b20f0f7221 */ /* 0x000fe20000000000 */
[----:B------:R-:W-:Y:S01]  /*44c0*/  LOP3.LUT R157, R157, 0xff, RZ, 0xc0, !PT ;  /* 0x000000ff9d9d7812 */ /* 0x000fe200078ec0ff */
[----:B------:R-:W-:Y:S01]  /*44d0*/  @!P6 FMUL R173, R173, 0.5 ;  /* 0x3f000000adade820 */ /* 0x000fe20000400000 */
[----:B------:R-:W1:Y:S01]  /*44e0*/  MUFU.EX2 R17, R183 ;  /* 0x000000b700117308 */ /* 0x000e620000000800 */
[----:B------:R-:W-:-:S01]  /*44f0*/  FADD R15, R15, R176 ;  /* 0x000000b00f0f7221 */ /* 0x000fc20000000000 */
[----:B------:R-:W-:Y:S01]  /*4500*/  F2FP.SATFINITE.E4M3.F32.PACK_AB_MERGE_C R176, RZ, R19, RZ ;  /* 0x00000013ffb0723e */ /* 0x000fe200048070ff */
[----:B---3--:R-:W-:Y:S01]  /*4510*/  @!P5 FMUL R172, R172, R172 ;  /* 0x000000acacacd220 */ /* 0x008fe20000400000 */
[----:B------:R-:W-:Y:S01]  /*4520*/  LOP3.LUT R19, R18, 0xff, RZ, 0xc0, !PT ;  /* 0x000000ff12137812 */ /* 0x000fe200078ec0ff */
[----:B------:R-:W-:-:S01]  /*4530*/  FADD R188, R167, R174 ;  /* 0x000000aea7bc7221 */ /* 0x000fc20000000000 */
[----:B------:R-:W-:Y:S01]  /*4540*/  PRMT R18, R11, 0x7604, R10 ;  /* 0x000076040b127816 */ /* 0x000fe2000000000a */
[----:B------:R-:W-:Y:S01]  /*4550*/  FMUL R10, R16, UR39 ;  /* 0x00000027100a7c20 */ /* 0x000fe20008400000 */
[----:B------:R-:W2:Y:S01]  /*4560*/  MUFU.EX2 R173, R173 ;  /* 0x000000ad00ad7308 */ /* 0x000ea20000000800 */
[----:B------:R-:W-:Y:S01]  /*4570*/  LOP3.LUT R176, R176, 0xffff, RZ, 0xc0, !PT ;  /* 0x0000ffffb0b07812 */ /* 0x000fe200078ec0ff */
[----:B------:R-:W-:Y:S01]  /*4580*/  FADD R186, R163, R172 ;  /* 0x000000aca3ba7221 */ /* 0x000fe20000000000 */
[----:B------:R-:W-:Y:S01]  /*4590*/  SHF.L.U32 R16, R159, 0x10, RZ ;  /* 0x000000109f107819 */ /* 0x000fe200000006ff */
[----:B------:R-:W-:Y:S01]  /*45a0*/  FADD R11, R15, R182 ;  /* 0x000000b60f0b7221 */ /* 0x000fe20000000000 */
[----:B------:R-:W-:Y:S01]  /*45b0*/  FSETP.GEU.AND P3, PT, R10, -126, PT ;  /* 0xc2fc00000a00780b */ /* 0x000fe20003f6e000 */
[----:B------:R-:W-:Y:S01]  /*45c0*/  FADD R178, R155, R168 ;  /* 0x000000a89bb27221 */ /* 0x000fe20000000000 */
[----:B------:R-:W-:Y:S01]  /*45d0*/  PRMT R19, R176, 0x7604, R19 ;  /* 0x00007604b0137816 */ /* 0x000fe20000000013 */
[----:B------:R-:W-:Y:S01]  /*45e0*/  FADD R177, R177, R186 ;  /* 0x000000bab1b17221 */ /* 0x000fe20000000000 */
[----:B-1----:R-:W-:Y:S01]  /*45f0*/  @!P4 FMUL R17, R17, R17 ;  /* 0x000000111111c220 */ /* 0x002fe20000400000 */
[----:B------:R-:W-:Y:S01]  /*4600*/  F2FP.SATFINITE.E4M3.F32.PACK_AB_MERGE_C R158, RZ, R158, RZ ;  /* 0x0000009eff9e723e */ /* 0x000fe200048070ff */
[----:B------:R-:W-:-:S01]  /*4610*/  FADD R188, R179, R188 ;  /* 0x000000bcb3bc7221 */ /* 0x000fc20000000000 */
[----:B------:R-:W-:Y:S01]  /*4620*/  F2FP.SATFINITE.E4M3.F32.PACK_AB_MERGE_C R161, RZ, R161, RZ ;  /* 0x000000a1ffa1723e */ /* 0x000fe200048070ff */
[----:B------:R-:W-:-:S01]  /*4630*/  FADD R183, R166, R17 ;  /* 0x00000011a6b77221 */ /* 0x000fc20000000000 */
[----:B------:R-:W-:Y:S01]  /*4640*/  LOP3.LUT R16, R19, 0xff0000, R16, 0xf8, !PT ;  /* 0x00ff000013107812 */ /* 0x000fe200078ef810 */
[----:B------:R-:W-:-:S01]  /*4650*/  FADD R177, R177, R188 ;  /* 0x000000bcb1b17221 */ /* 0x000fc20000000000 */
[----:B------:R-:W-:Y:S01]  /*4660*/  LOP3.LUT R20, R20, 0xff, RZ, 0xc0, !PT ;  /* 0x000000ff14147812 */ /* 0x000fe200078ec0ff */
[----:B--2---:R-:W-:Y:S01]  /*4670*/  @!P6 FMUL R173, R173, R173 ;  /* 0x000000adadade220 */ /* 0x004fe20000400000 */
[----:B------:R-:W-:Y:S01]  /*4680*/  @!P3 FMUL R10, R10, 0.5 ;  /* 0x3f0000000a0ab820 */ /* 0x000fe20000400000 */
[----:B------:R-:W-:Y:S01]  /*4690*/  PRMT R156, R156, 0x7604, R157 ;  /* 0x000076049c9c7816 */ /* 0x000fe2000000009d */
[----:B------:R-:W-:Y:S01]  /*46a0*/  FADD R183, R180, R183 ;  /* 0x000000b7b4b77221 */ /* 0x000fe20000000000 */
[----:B------:R-:W-:Y:S01]  /*46b0*/  SHF.L.U32 R19, R170, 0x10, RZ ;  /* 0x00000010aa137819 */ /* 0x000fe200000006ff */
[----:B------:R-:W-:Y:S01]  /*46c0*/  FADD R181, R162, R173 ;  /* 0x000000ada2b57221 */ /* 0x000fe20000000000 */
[----:B------:R-:W-:Y:S01]  /*46d0*/  F2FP.SATFINITE.E4M3.F32.PACK_AB_MERGE_C R172, RZ, R172, RZ ;  /* 0x000000acffac723e */ /* 0x000fe200048070ff */
[----:B------:R-:W1:Y:S01]  /*46e0*/  MUFU.EX2 R10, R10 ;  /* 0x0000000a000a7308 */ /* 0x000e620000000800 */
[----:B------:R-:W-:Y:S01]  /*46f0*/  F2FP.SATFINITE.E4M3.F32.PACK_AB_MERGE_C R174, RZ, R174, RZ ;  /* 0x000000aeffae723e */ /* 0x000fe200048070ff */
[----:B------:R-:W-:Y:S01]  /*4700*/  FADD R178, R178, R181 ;  /* 0x000000b5b2b27221 */ /* 0x000fe20000000000 */
[----:B------:R-:W-:-:S02]  /*4710*/  LOP3.LUT R158, R158, 0xffff, RZ, 0xc0, !PT ;  /* 0x0000ffff9e9e7812 */ /* 0x000fc400078ec0ff */
[----:B------:R-:W-:Y:S01]  /*4720*/  LOP3.LUT R22, R22, 0xff, RZ, 0xc0, !PT ;  /* 0x000000ff16167812 */ /* 0x000fe200078ec0ff */
[----:B------:R-:W-:-:S01]  /*4730*/  FADD R178, R178, R183 ;  /* 0x000000b7b2b27221 */ /* 0x000fc20000000000 */
[----:B------:R-:W-:Y:S02]  /*4740*/  LOP3.LUT R161, R161, 0xff, RZ, 0xc0, !PT ;  /* 0x000000ffa1a17812 */ /* 0x000fe400078ec0ff */
[----:B------:R-:W-:Y:S01]  /*4750*/  F2FP.SATFINITE.E4M3.F32.PACK_AB_MERGE_C R163, RZ, R163, RZ ;  /* 0x000000a3ffa3723e */ /* 0x000fe200048070ff */
[----:B------:R-:W-:Y:S01]  /*4760*/  FADD R178, R177, R178 ;  /* 0x000000b2b1b27221 */ /* 0x000fe20000000000 */
[----:B------:R-:W-:Y:S02]  /*4770*/  F2FP.SATFINITE.E4M3.F32.PACK_AB_MERGE_C R167, RZ, R167, RZ ;  /* 0x000000a7ffa7723e */ /* 0x000fe400048070ff */
[----:B------:R-:W-:Y:S01]  /*4780*/  F2FP.SATFINITE.E4M3.F32.PACK_AB_MERGE_C R171, RZ, R171, RZ ;  /* 0x000000abffab723e */ /* 0x000fe200048070ff */
[----:B------:R-:W-:Y:S01]  /*4790*/  IMAD.U32 R163, R163, 0x10000, RZ ;  /* 0x00010000a3a37824 */ /* 0x000fe200078e00ff */
[----:B------:R-:W-:Y:S01]  /*47a0*/  F2FP.SATFINITE.E4M3.F32.PACK_AB_MERGE_C R162, RZ, R162, RZ ;  /* 0x000000a2ffa2723e */ /* 0x000fe200048070ff */
[----:B-1----:R-:W-:Y:S01]  /*47b0*/  @!P3 FMUL R10, R10, R10 ;  /* 0x0000000a0a0ab220 */ /* 0x002fe20000400000 */
[----:B------:R-:W-:Y:S01]  /*47c0*/  F2FP.SATFINITE.E4M3.F32.PACK_AB_MERGE_C R166, RZ, R166, RZ ;  /* 0x000000a6ffa6723e */ /* 0x000fe200048070ff */
[----:B------:R-:W-:Y:S01]  /*47d0*/  IMAD.U32 R171, R171, 0x10000, RZ ;  /* 0x00010000abab7824 */ /* 0x000fe200078e00ff */
[----:B------:R-:W-:Y:S01]  /*47e0*/  F2FP.SATFINITE.E4M3.F32.PACK_AB_MERGE_C R168, RZ, R168, RZ ;  /* 0x000000a8ffa8723e */ /* 0x000fe200048070ff */
[----:B------:R-:W-:-:S01]  /*47f0*/  FFMA R7, R10, R7, R11 ;  /* 0x000000070a077223 */ /* 0x000fc2000000000b */
[----:B------:R-:W-:Y:S01]  /*4800*/  LOP3.LUT R152, R152, 0xffff, RZ, 0xc0, !PT ;  /* 0x0000ffff98987812 */ /* 0x000fe200078ec0ff */
[-C--:B------:R-:W-:Y:S01]  /*4810*/  FMUL R24, R24, R10.reuse ;  /* 0x0000000a18187220 */ /* 0x080fe20000400000 */
[----:B------:R-:W-:Y:S01]  /*4820*/  PRMT R20, R21, 0x7604, R20 ;  /* 0x0000760415147816 */ /* 0x000fe20000000014 */
[----:B------:R-:W-:Y:S01]  /*4830*/  FMUL R25, R25, R10 ;  /* 0x0000000a19197220 */ /* 0x000fe20000400000 */
[----:B------:R-:W-:Y:S01]  /*4840*/  LOP3.LUT R156, R156, 0xff0000, R19, 0xf8, !PT ;  /* 0x00ff00009c9c7812 */ /* 0x000fe200078ef813 */
[----:B------:R-:W-:Y:S01]  /*4850*/  IMAD.U32 R19, R172, 0x10000, RZ ;  /* 0x00010000ac137824 */ /* 0x000fe200078e00ff */
[----:B------:R-:W-:Y:S01]  /*4860*/  F2FP.SATFINITE.E4M3.F32.PACK_AB_MERGE_C R164, RZ, R164, RZ ;  /* 0x000000a4ffa4723e */ /* 0x000fe200048070ff */
[-C--:B------:R-:W-:Y:S01]  /*4870*/  FMUL R28, R28, R10.reuse ;  /* 0x0000000a1c1c7220 */ /* 0x080fe20000400000 */
[----:B------:R-:W-:Y:S01]  /*4880*/  PRMT R154, R154, 0x7604, R165 ;  /* 0x000076049a9a7816 */ /* 0x000fe200000000a5 */
[-C--:B------:R-:W-:Y:S01]  /*4890*/  FMUL R29, R29, R10.reuse ;  /* 0x0000000a1d1d7220 */ /* 0x080fe20000400000 */
[----:B------:R-:W-:Y:S01]  /*48a0*/  SHF.L.U32 R21, R174, 0x10, RZ ;  /* 0x00000010ae157819 */ /* 0x000fe200000006ff */
[----:B------:R-:W-:Y:S01]  /*48b0*/  IMAD.U32 R15, R164, 0x10000, RZ ;  /* 0x00010000a40f7824 */ /* 0x000fe200078e00ff */
[----:B------:R-:W-:Y:S01]  /*48c0*/  F2FP.SATFINITE.E4M3.F32.PACK_AB_MERGE_C R155, RZ, R155, RZ ;  /* 0x0000009bff9b723e */ /* 0x000fe200048070ff */
[-C--:B------:R-:W-:Y:S01]  /*48d0*/  FMUL R32, R32, R10.reuse ;  /* 0x0000000a20207220 */ /* 0x080fe20000400000 */
[----:B------:R-:W-:Y:S01]  /*48e0*/  SHF.L.U32 R11, R158, 0x18, RZ ;  /* 0x000000189e0b7819 */ /* 0x000fe200000006ff */
[-C--:B------:R-:W-:Y:S01]  /*48f0*/  FMUL R33, R33, R10.reuse ;  /* 0x0000000a21217220 */ /* 0x080fe20000400000 */
[----:B------:R-:W-:Y:S01]  /*4900*/  PRMT R22, R23, 0x7604, R22 ;  /* 0x0000760417167816 */ /* 0x000fe20000000016 */
[-C--:B------:R-:W-:Y:S01]  /*4910*/  FMUL R36, R36, R10.reuse ;  /* 0x0000000a24247220 */ /* 0x080fe20000400000 */
[----:B------:R-:W-:Y:S01]  /*4920*/  PRMT R160, R160, 0x7604, R161 ;  /* 0x00007604a0a07816 */ /* 0x000fe200000000a1 */
[-C--:B------:R-:W-:Y:S01]  /*4930*/  FMUL R37, R37, R10.reuse ;  /* 0x0000000a25257220 */ /* 0x080fe20000400000 */
[----:B------:R-:W-:Y:S01]  /*4940*/  SHF.L.U32 R167, R167, 0x10, RZ ;  /* 0x00000010a7a77819 */ /* 0x000fe200000006ff */
[-C--:B------:R-:W-:Y:S01]  /*4950*/  FMUL R40, R40, R10.reuse ;  /* 0x0000000a28287220 */ /* 0x080fe20000400000 */
[----:B------:R-:W-:Y:S01]  /*4960*/  LOP3.LUT R162, R162, 0xffff, RZ, 0xc0, !PT ;  /* 0x0000ffffa2a27812 */ /* 0x000fe200078ec0ff */
[-C--:B------:R-:W-:Y:S01]  /*4970*/  FMUL R41, R41, R10.reuse ;  /* 0x0000000a29297220 */ /* 0x080fe20000400000 */
[----:B------:R-:W-:Y:S01]  /*4980*/  LOP3.LUT R166, R166, 0xffff, RZ, 0xc0, !PT ;  /* 0x0000ffffa6a67812 */ /* 0x000fe200078ec0ff */
[-C--:B------:R-:W-:Y:S01]  /*4990*/  FMUL R44, R44, R10.reuse ;  /* 0x0000000a2c2c7220 */ /* 0x080fe20000400000 */
[----:B------:R-:W-:Y:S01]  /*49a0*/  F2FP.SATFINITE.E4M3.F32.PACK_AB_MERGE_C R169, RZ, R169, RZ ;  /* 0x000000a9ffa9723e */ /* 0x000fe200048070ff */
[-C--:B------:R-:W-:Y:S01]  /*49b0*/  FMUL R45, R45, R10.reuse ;  /* 0x0000000a2d2d7220 */ /* 0x080fe20000400000 */
[----:B------:R-:W-:Y:S01]  /*49c0*/  F2FP.SATFINITE.E4M3.F32.PACK_AB_MERGE_C R17, RZ, R17, RZ ;  /* 0x00000011ff11723e */ /* 0x000fe200048070ff */
[-C--:B------:R-:W-:Y:S01]  /*49d0*/  FMUL R48, R48, R10.reuse ;  /* 0x0000000a30307220 */ /* 0x080fe20000400000 */
[----:B------:R-:W-:Y:S01]  /*49e0*/  LOP3.LUT R168, R168, 0xffff, RZ, 0xc0, !PT ;  /* 0x0000ffffa8a87812 */ /* 0x000fe200078ec0ff */
[-C--:B------:R-:W-:Y:S01]  /*49f0*/  FMUL R49, R49, R10.reuse ;  /* 0x0000000a31317220 */ /* 0x080fe20000400000 */
[----:B------:R-:W-:Y:S01]  /*4a00*/  PRMT R152, R152, 0x7604, R153 ;  /* 0x0000760498987816 */ /* 0x000fe20000000099 */
[-C--:B------:R-:W-:Y:S01]  /*4a10*/  FMUL R52, R52, R10.reuse ;  /* 0x0000000a34347220 */ /* 0x080fe20000400000 */
[----:B------:R-:W-:Y:S01]  /*4a20*/  F2FP.SATFINITE.E4M3.F32.PACK_AB_MERGE_C R173, RZ, R173, RZ ;  /* 0x000000adffad723e */ /* 0x000fe200048070ff */
[-C--:B------:R-:W-:Y:S01]  /*4a30*/  FMUL R53, R53, R10.reuse ;  /* 0x0000000a35357220 */ /* 0x080fe20000400000 */
[----:B------:R-:W-:Y:S01]  /*4a40*/  LOP3.LUT R154, R154, 0xff0000, R21, 0xf8, !PT ;  /* 0x00ff00009a9a7812 */ /* 0x000fe200078ef815 */
[-C--:B------:R-:W-:Y:S01]  /*4a50*/  FMUL R56, R56, R10.reuse ;  /* 0x0000000a38387220 */ /* 0x080fe20000400000 */
[----:B------:R-:W-:Y:S01]  /*4a60*/  LOP3.LUT R155, R155, 0xffff, RZ, 0xc0, !PT ;  /* 0x0000ffff9b9b7812 */ /* 0x000fe200078ec0ff */
[-C--:B------:R-:W-:Y:S01]  /*4a70*/  FMUL R57, R57, R10.reuse ;  /* 0x0000000a39397220 */ /* 0x080fe20000400000 */
[----:B------:R-:W-:Y:S01]  /*4a80*/  LOP3.LUT R11, R16, R11, RZ, 0xfc, !PT ;  /* 0x0000000b100b7212 */ /* 0x000fe200078efcff */
[-C--:B------:R-:W-:Y:S01]  /*4a90*/  FMUL R60, R60, R10.reuse ;  /* 0x0000000a3c3c7220 */ /* 0x080fe20000400000 */
[----:B------:R-:W-:Y:S01]  /*4aa0*/  LOP3.LUT R22, R22, 0xff0000, R167, 0xf8, !PT ;  /* 0x00ff000016167812 */ /* 0x000fe200078ef8a7 */
[----:B------:R-:W-:Y:S01]  /*4ab0*/  IMAD.SHL.U32 R155, R155, 0x1000000, RZ ;  /* 0x010000009b9b7824 */ /* 0x000fe200078e00ff */
[----:B------:R-:W-:Y:S01]  /*4ac0*/  LOP3.LUT R160, R160, 0xff0000, R19, 0xf8, !PT ;  /* 0x00ff0000a0a07812 */ /* 0x000fe200078ef813 */
[----:B------:R-:W-:Y:S01]  /*4ad0*/  IMAD.SHL.U32 R19, R162, 0x1000000, RZ ;  /* 0x01000000a2137824 */ /* 0x000fe200078e00ff */
[----:B------:R-:W-:Y:S01]  /*4ae0*/  SHF.L.U32 R21, R166, 0x18, RZ ;  /* 0x00000018a6157819 */ /* 0x000fe200000006ff */
[-C--:B------:R-:W-:Y:S01]  /*4af0*/  FMUL R61, R61, R10.reuse ;  /* 0x0000000a3d3d7220 */ /* 0x080fe20000400000 */
[----:B------:R-:W-:Y:S01]  /*4b00*/  LOP3.LUT R169, R169, 0xffff, RZ, 0xc0, !PT ;  /* 0x0000ffffa9a97812 */ /* 0x000fe200078ec0ff */
[-C--:B------:R-:W-:Y:S01]  /*4b10*/  FMUL R64, R64, R10.reuse ;  /* 0x0000000a40407220 */ /* 0x080fe20000400000 */
[----:B------:R-:W-:Y:S01]  /*4b20*/  LOP3.LUT R16, R17, 0xffff, RZ, 0xc0, !PT ;  /* 0x0000ffff11107812 */ /* 0x000fe200078ec0ff */
[----:B------:R-:W-:Y:S01]  /*4b30*/  IMAD.SHL.U32 R17, R168, 0x1000000, RZ ;  /* 0x01000000a8117824 */ /* 0x000fe200078e00ff */
[----:B------:R-:W-:Y:S01]  /*4b40*/  LOP3.LUT R20, R20, 0xff0000, R163, 0xf8, !PT ;  /* 0x00ff000014147812 */ /* 0x000fe200078ef8a3 */
[-C--:B------:R-:W-:Y:S01]  /*4b50*/  FMUL R65, R65, R10.reuse ;  /* 0x0000000a41417220 */ /* 0x080fe20000400000 */
[----:B------:R-:W-:Y:S01]  /*4b60*/  LOP3.LUT R152, R152, 0xff0000, R171, 0xf8, !PT ;  /* 0x00ff000098987812 */ /* 0x000fe200078ef8ab */
[-C--:B------:R-:W-:Y:S01]  /*4b70*/  FMUL R68, R68, R10.reuse ;  /* 0x0000000a44447220 */ /* 0x080fe20000400000 */
[----:B------:R-:W-:Y:S01]  /*4b80*/  LOP3.LUT R173, R173, 0xffff, RZ, 0xc0, !PT ;  /* 0x0000ffffadad7812 */ /* 0x000fe200078ec0ff */
[-C--:B------:R-:W-:Y:S01]  /*4b90*/  FMUL R69, R69, R10.reuse ;  /* 0x0000000a45457220 */ /* 0x080fe20000400000 */
[----:B------:R-:W-:Y:S01]  /*4ba0*/  LOP3.LUT R22, R22, R21, RZ, 0xfc, !PT ;  /* 0x0000001516167212 */ /* 0x000fe200078efcff */
[----:B------:R-:W-:Y:S01]  /*4bb0*/  IMAD.SHL.U32 R21, R16, 0x1000000, RZ ;  /* 0x0100000010157824 */ /* 0x000fe200078e00ff */
[----:B------:R-:W-:Y:S01]  /*4bc0*/  SHF.L.U32 R169, R169, 0x18, RZ ;  /* 0x00000018a9a97819 */ /* 0x000fe200000006ff */
[-C--:B------:R-:W-:Y:S01]  /*4bd0*/  FMUL R72, R72, R10.reuse ;  /* 0x0000000a48487220 */ /* 0x080fe20000400000 */
[----:B------:R-:W-:Y:S01]  /*4be0*/  LOP3.LUT R18, R18, 0xff0000, R15, 0xf8, !PT ;  /* 0x00ff000012127812 */ /* 0x000fe200078ef80f */
[-C--:B------:R-:W-:Y:S01]  /*4bf0*/  FMUL R73, R73, R10.reuse ;  /* 0x0000000a49497220 */ /* 0x080fe20000400000 */
[----:B------:R-:W-:Y:S01]  /*4c00*/  LOP3.LUT R19, R20, R19, RZ, 0xfc, !PT ;  /* 0x0000001314137212 */ /* 0x000fe200078efcff */
[-C--:B------:R-:W-:Y:S01]  /*4c10*/  FMUL R76, R76, R10.reuse ;  /* 0x0000000a4c4c7220 */ /* 0x080fe20000400000 */
[----:B------:R-:W-:Y:S01]  /*4c20*/  SHF.L.U32 R173, R173, 0x18, RZ ;  /* 0x00000018adad7819 */ /* 0x000fe200000006ff */
[-C--:B------:R-:W-:Y:S01]  /*4c30*/  FMUL R77, R77, R10.reuse ;  /* 0x0000000a4d4d7220 */ /* 0x080fe20000400000 */
[----:B------:R-:W-:Y:S01]  /*4c40*/  LOP3.LUT R17, R152, R17, RZ, 0xfc, !PT ;  /* 0x0000001198117212 */ /* 0x000fe200078efcff */
[-C--:B------:R-:W-:Y:S01]  /*4c50*/  FMUL R80, R80, R10.reuse ;  /* 0x0000000a50507220 */ /* 0x080fe20000400000 */
[----:B------:R-:W-:Y:S01]  /*4c60*/  FSETP.GEU.AND P4, PT, R184, -126, PT ;  /* 0xc2fc0000b800780b */ /* 0x000fe20003f8e000 */
[-C--:B------:R-:W-:Y:S01]  /*4c70*/  FMUL R81, R81, R10.reuse ;  /* 0x0000000a51517220 */ /* 0x080fe20000400000 */
[----:B------:R-:W-:Y:S01]  /*4c80*/  MOV R16, 0x3021 ;  /* 0x0000302100107802 */ /* 0x000fe20000000f00 */
[-C--:B------:R-:W-:Y:S01]  /*4c90*/  FMUL R84, R84, R10.reuse ;  /* 0x0000000a54547220 */ /* 0x080fe20000400000 */
[----:B------:R-:W-:Y:S01]  /*4ca0*/  MOV R152, 0x2130 ;  /* 0x0000213000987802 */ /* 0x000fe20000000f00 */
[-C--:B------:R-:W-:Y:S01]  /*4cb0*/  FMUL R85, R85, R10.reuse ;  /* 0x0000000a55557220 */ /* 0x080fe20000400000 */
[----:B------:R-:W-:Y:S01]  /*4cc0*/  LOP3.LUT R156, R156, R169, RZ, 0xfc, !PT ;  /* 0x000000a99c9c7212 */ /* 0x000fe200078efcff */
[-C--:B------:R-:W-:Y:S01]  /*4cd0*/  FMUL R88, R88, R10.reuse ;  /* 0x0000000a58587220 */ /* 0x080fe20000400000 */
[----:B------:R-:W-:Y:S01]  /*4ce0*/  LOP3.LUT R18, R18, R155, RZ, 0xfc, !PT ;  /* 0x0000009b12127212 */ /* 0x000fe200078efcff */
[-C--:B------:R-:W-:Y:S01]  /*4cf0*/  FMUL R89, R89, R10.reuse ;  /* 0x0000000a59597220 */ /* 0x080fe20000400000 */
[----:B------:R-:W-:Y:S01]  /*4d00*/  LOP3.LUT R160, R160, R173, RZ, 0xfc, !PT ;  /* 0x000000ada0a07212 */ /* 0x000fe200078efcff */
[-C--:B------:R-:W-:Y:S01]  /*4d10*/  FMUL R92, R92, R10.reuse ;  /* 0x0000000a5c5c7220 */ /* 0x080fe20000400000 */
[----:B------:R-:W-:Y:S01]  /*4d20*/  LOP3.LUT R21, R154, R21, RZ, 0xfc, !PT ;  /* 0x000000159a157212 */ /* 0x000fe200078efcff */
[-C--:B------:R-:W-:Y:S01]  /*4d30*/  FMUL R93, R93, R10.reuse ;  /* 0x0000000a5d5d7220 */ /* 0x080fe20000400000 */
[----:B------:R-:W-:Y:S01]  /*4d40*/  SEL R153, R22, R19, P2 ;  /* 0x0000001316997207 */ /* 0x000fe20001000000 */
[----:B------:R-:W-:Y:S01]  /*4d50*/  FMUL R96, R96, R10 ;  /* 0x0000000a60607220 */ /* 0x000fe20000400000 */
[----:B------:R-:W-:Y:S01]  /*4d60*/  SEL R22, R19, R22, P2 ;  /* 0x0000001613167207 */ /* 0x000fe20001000000 */
[-C--:B------:R-:W-:Y:S01]  /*4d70*/  FMUL R97, R97, R10.reuse ;  /* 0x0000000a61617220 */ /* 0x080fe20000400000 */
[-C--:B------:R-:W-:Y:S01]  /*4d80*/  SHF.R.U32.HI R16, RZ, R13.reuse, R16 ;  /* 0x0000000dff107219 */ /* 0x080fe20000011610 */
[-C--:B------:R-:W-:Y:S01]  /*4d90*/  FMUL R100, R100, R10.reuse ;  /* 0x0000000a64647220 */ /* 0x080fe20000400000 */
[----:B------:R-:W-:Y:S01]  /*4da0*/  SHF.R.U32.HI R152, RZ, R13, R152 ;  /* 0x0000000dff987219 */ /* 0x000fe20000011698 */
[-C--:B------:R-:W-:Y:S01]  /*4db0*/  FMUL R101, R101, R10.reuse ;  /* 0x0000000a65657220 */ /* 0x080fe20000400000 */
[----:B------:R-:W-:Y:S01]  /*4dc0*/  SEL R19, R156, R17, P2 ;  /* 0x000000119c137207 */ /* 0x000fe20001000000 */
[----:B------:R-:W-:Y:S01]  /*4dd0*/  FMUL R104, R104, R10 ;  /* 0x0000000a68687220 */ /* 0x000fe20000400000 */
[----:B------:R-:W-:Y:S01]  /*4de0*/  SEL R23, R11, R18, P2 ;  /* 0x000000120b177207 */ /* 0x000fe20001000000 */
[----:B------:R-:W-:Y:S01]  /*4df0*/  FMUL R105, R105, R10 ;  /* 0x0000000a69697220 */ /* 0x000fe20000400000 */
[----:B------:R-:W-:Y:S01]  /*4e00*/  SEL R156, R17, R156, P2 ;  /* 0x0000009c119c7207 */ /* 0x000fe20001000000 */
[-C--:B------:R-:W-:Y:S01]  /*4e10*/  FMUL R108, R108, R10.reuse ;  /* 0x0000000a6c6c7220 */ /* 0x080fe20000400000 */
[----:B------:R-:W-:Y:S01]  /*4e20*/  SEL R18, R18, R11, P2 ;  /* 0x0000000b12127207 */ /* 0x000fe20001000000 */
[----:B------:R-:W-:Y:S01]  /*4e30*/  FMUL R109, R109, R10 ;  /* 0x0000000a6d6d7220 */ /* 0x000fe20000400000 */
[----:B------:R-:W-:Y:S01]  /*4e40*/  SEL R17, R21, R160, P2 ;  /* 0x000000a015117207 */ /* 0x000fe20001000000 */
[-C--:B------:R-:W-:Y:S01]  /*4e50*/  FMUL R112, R112, R10.reuse ;  /* 0x0000000a70707220 */ /* 0x080fe20000400000 */
        /* <DEDUP_REMOVED lines=18> */
[----:B------:R-:W-:Y:S01]  /*4f80*/  FMUL R149, R149, R10 ;  /* 0x0000000a95957220 */ /* 0x000fe20000400000 */
[----:B------:R-:W-:Y:S01]  /*4f90*/  SEL R160, R160, R21, P2 ;  /* 0x00000015a0a07207 */ /* 0x000fe20001000000 */
[----:B------:R-:W-:Y:S01]  /*4fa0*/  @!P4 FMUL R184, R184, 0.5 ;  /* 0x3f000000b8b8c820 */ /* 0x000fe20000400000 */
[----:B------:R-:W-:-:S02]  /*4fb0*/  LOP3.LUT R10, R16, 0xf, RZ, 0xc0, !PT ;  /* 0x0000000f100a7812 */ /* 0x000fc400078ec0ff */
[----:B------:R-:W-:Y:S01]  /*4fc0*/  LOP3.LUT R11, R152, 0xf, RZ, 0xc0, !PT ;  /* 0x0000000f980b7812 */ /* 0x000fe200078ec0ff */
[----:B------:R-:W1:Y:S01]  /*4fd0*/  MUFU.EX2 R15, R184 ;  /* 0x000000b8000f7308 */ /* 0x000e620000000800 */
[----:B------:R-:W-:Y:S01]  /*4fe0*/  SHF.L.U32 R20, R12, 0x1f, RZ ;  /* 0x0000001f0c147819 */ /* 0x000fe200000006ff */
[----:B------:R-:W-:Y:S03]  /*4ff0*/  SHFL.IDX PT, R153, R153, R10, 0x1c1f ;  /* 0x001c1f0a99997589 */ /* 0x000fe600000e0000 */
[----:B------:R2:W3:Y:S01]  /*5000*/  SYNCS.PHASECHK.TRANS64.TRYWAIT P3, [UR4+0x1c000], R20 ;  /* 0x01c00014ff0075a7 */ /* 0x0004e20008060144 */
[----:B------:R-:W4:Y:S04]  /*5010*/  SHFL.IDX PT, R22, R22, R11, 0x1c1f ;  /* 0x001c1f0b16167589 */ /* 0x000f2800000e0000 */
[----:B------:R-:W-:Y:S04]  /*5020*/  SHFL.IDX PT, R23, R23, R10, 0x1c1f ;  /* 0x001c1f0a17177589 */ /* 0x000fe800000e0000 */
[----:B------:R-:W5:Y:S01]  /*5030*/  SHFL.IDX PT, R18, R18, R11, 0x1c1f ;  /* 0x001c1f0b12127589 */ /* 0x000f6200000e0000 */
[----:B-1----:R-:W-:-:S03]  /*5040*/  @!P4 FMUL R15, R15, R15 ;  /* 0x0000000f0f0fc220 */ /* 0x002fc60000400000 */
[----:B------:R-:W-:Y:S01]  /*5050*/  SHFL.IDX PT, R19, R19, R10, 0x1c1f ;  /* 0x001c1f0a13137589 */ /* 0x000fe200000e0000 */
[----:B------:R-:W-:-:S03]  /*5060*/  FFMA R6, R15, R6, R178 ;  /* 0x000000060f067223 */ /* 0x000fc600000000b2 */
[----:B------:R5:W1:Y:S01]  /*5070*/  SHFL.IDX PT, R16, R156, R11, 0x1c1f ;  /* 0x001c1f0b9c107589 */ /* 0x000a6200000e0000 */
[-C--:B------:R-:W-:Y:S01]  /*5080*/  FMUL R26, R26, R15.reuse ;  /* 0x0000000f1a1a7220 */ /* 0x080fe20000400000 */
[-C--:B------:R-:W-:Y:S01]  /*5090*/  FMUL R27, R27, R15.reuse ;  /* 0x0000000f1b1b7220 */ /* 0x080fe20000400000 */
[-C--:B------:R-:W-:Y:S01]  /*50a0*/  FMUL R30, R30, R15.reuse ;  /* 0x0000000f1e1e7220 */ /* 0x080fe20000400000 */
[----:B------:R-:W-:Y:S01]  /*50b0*/  SHFL.IDX PT, R17, R17, R10, 0x1c1f ;  /* 0x001c1f0a11117589 */ /* 0x000fe200000e0000 */
[-C--:B------:R-:W-:Y:S01]  /*50c0*/  FMUL R31, R31, R15.reuse ;  /* 0x0000000f1f1f7220 */ /* 0x080fe20000400000 */
[-C--:B------:R-:W-:Y:S01]  /*50d0*/  FMUL R34, R34, R15.reuse ;  /* 0x0000000f22227220 */ /* 0x080fe20000400000 */
[-C--:B------:R-:W-:Y:S01]  /*50e0*/  FMUL R35, R35, R15.reuse ;  /* 0x0000000f23237220 */ /* 0x080fe20000400000 */
[----:B------:R-:W2:Y:S01]  /*50f0*/  SHFL.IDX PT, R160, R160, R11, 0x1c1f ;  /* 0x001c1f0ba0a07589 */ /* 0x000ea200000e0000 */
[CCC-:B----4-:R-:W-:Y:S01]  /*5100*/  PRMT R158, R153.reuse, R0.reuse, R22.reuse ;  /* 0x00000000999e7216 */ /* 0x1d0fe20000000016 */
[----:B------:R-:W-:Y:S01]  /*5110*/  FMUL R38, R38, R15 ;  /* 0x0000000f26267220 */ /* 0x000fe20000400000 */
[----:B------:R-:W-:Y:S01]  /*5120*/  PRMT R159, R153, R5, R22 ;  /* 0x00000005999f7216 */ /* 0x000fe20000000016 */
        /* <DEDUP_REMOVED lines=57> */
[----:B-----5:R-:W-:-:S02]  /*54c0*/  PRMT R156, R23, R0, R18 ;  /* 0x00000000179c7216 */ /* 0x020fc40000000012 */
[-C--:B------:R-:W-:Y:S02]  /*54d0*/  PRMT R157, R23, R5.reuse, R18 ;  /* 0x00000005179d7216 */ /* 0x080fe40000000012 */
[CCC-:B-1----:R-:W-:Y:S02]  /*54e0*/  PRMT R152, R19.reuse, R0.reuse, R16.reuse ;  /* 0x0000000013987216 */ /* 0x1c2fe40000000010 */
[-C--:B------:R-:W-:Y:S02]  /*54f0*/  PRMT R153, R19, R5.reuse, R16 ;  /* 0x0000000513997216 */ /* 0x080fe40000000010 */
[C-C-:B--2---:R-:W-:Y:S02]  /*5500*/  PRMT R154, R17.reuse, R0, R160.reuse ;  /* 0x00000000119a7216 */ /* 0x144fe400000000a0 */
[----:B------:R-:W-:Y:S01]  /*5510*/  PRMT R155, R17, R5, R160 ;  /* 0x00000005119b7216 */ /* 0x000fe200000000a0 */
[----:B---3--:R-:W-:Y:S06]  /*5520*/  @!P0 BRA `(.L_x_27) ;  /* 0x0000000000048947 */ /* 0x008fec0003800000 */
[----:B------:R-:W-:Y:S01]  /*5530*/  BPT.TRAP 0x1 ;  /* 0x000000040000795c */ /* 0x000fe20000300000 */
.L_x_27:
[----:B------:R-:W-:Y:S05]  /*5540*/  @P3 BRA `(.L_x_28) ;  /* 0x0000000000083947 */ /* 0x000fea0003800000 */
[----:B------:R-:W1:Y:S02]  /*5550*/  SYNCS.PHASECHK.TRANS64.TRYWAIT P3, [UR4+0x1c000], R20 ;  /* 0x01c00014ff0075a7 */ /* 0x000e640008060144 */
[----:B-1----:R-:W-:Y:S05]  /*5560*/  @!P3 BRA `(.L_x_29) ;  /* 0x0000006800f8b947 */ /* 0x002fea0003800000 */
.L_x_28:
[----:B------:R-:W-:Y:S01]  /*5570*/  ULEA UR4, UR10, UR6, 0xa ;  /* 0x000000060a047291 */ /* 0x000fe2000f8e503f */
[----:B------:R-:W-:Y:S01]  /*5580*/  WARPGROUP.ARRIVE ;  /* 0x00000000000079c5 */ /* 0x000fe20000000000 */
[----:B------:R-:W-:-:S05]  /*5590*/  UMOV UR15, 0x80000020 ;  /* 0x80000020000f7882 */ /* 0x000fca0000000000 */
[----:B------:R-:W-:Y:S01]  /*55a0*/  UMOV UR14, UR4 ;  /* 0x00000004000e7c82 */ /* 0x000fe20008000000 */
[----:B------:R-:W-:Y:S01]  /*55b0*/  UIADD3 UR4, UR4, 0x2, URZ ;  /* 0x0000000204047890 */ /* 0x000fe2000fffe03f */
[----:B------:R-:W-:Y:S01]  /*55c0*/  QGMMA.64x256x32.F32.E4M3.E4M3 R24, R156, gdesc[UR12], R24, gsb0 ;  /* 0x03e0000c9c187df3 */ /* 0x000fe20008000818 */
[----:B------:R-:W-:-:S05]  /*55d0*/  UMOV UR15, 0x80000020 ;  /* 0x80000020000f7882 */ /* 0x000fca0000000000 */
[----:B------:R-:W-:Y:S01]  /*55e0*/  UMOV UR14, UR4 ;  /* 0x00000004000e7c82 */ /* 0x000fe20008000000 */
[----:B------:R-:W-:Y:S02]  /*55f0*/  WARPGROUP.DEPBAR.LE gsb0, 0x0 ;  /* 0x00008000000079c5 */ /* 0x000fe40000010000 */
[----:B------:R-:W-:-:S15]  /*5600*/  WARPGROUP.ARRIVE ;  /* 0x00000000000079c5 */ /* 0x000fde0000000000 */
[----:B------:R-:W-:-:S04]  /*5610*/  NOP ;  /* 0x0000000000007918 */ /* 0x000fc80000000000 */
[----:B------:R-:W-:Y:S03]  /*5620*/  QGMMA.64x256x32.F32.E4M3.E4M3 R24, R152, gdesc[UR12], R24, gsb0 ;  /* 0x03e0000c98187df3 */ /* 0x000fe60008000818 */
[----:B------:R-:W-:Y:S02]  /*5630*/  WARPGROUP.DEPBAR.LE gsb0, 0x0 ;  /* 0x00008000000079c5 */ /* 0x000fe40000010000 */
[----:B------:R-:W-:Y:S05]  /*5640*/  @!P0 BRA `(.L_x_30) ;  /* 0x0000000000048947 */ /* 0x000fea0003800000 */
[----:B------:R-:W-:Y:S01]  /*5650*/  BPT.TRAP 0x1 ;  /* 0x000000040000795c */ /* 0x000fe20000300000 */
.L_x_30:
[----:B------:R-:W-:-:S04]  /*5660*/  ULEA UR4, UR7, UR38, 0x3 ;  /* 0x0000002607047291 */ /* 0x000fc8000f8e183f */
[----:B------:R-:W-:-:S04]  /*5670*/  UIADD3 UR4, UR4, 0x1c028, URZ ;  /* 0x0001c02804047890 */ /* 0x000fc8000fffe03f */
[----:B------:R-:W-:-:S09]  /*5680*/  UPRMT UR4, URZ, 0x654, UR4 ;  /* 0x000006543f047896 */ /* 0x000fd20008000004 */
[----:B------:R-:W-:Y:S01]  /*5690*/  SYNCS.ARRIVE.TRANS64.RED.A1T0 RZ, [UR4], RZ ;  /* 0x000000ffffff79a7 */ /* 0x000fe20008100404 */
[----:B------:R-:W-:Y:S05]  /*56a0*/  @P1 BRA `(.L_x_31) ;  /* 0x0000000000041947 */ /* 0x000fea0003800000 */
[----:B------:R-:W-:Y:S01]  /*56b0*/  BPT.TRAP 0x1 ;  /* 0x000000040000795c */ /* 0x000fe20000300000 */
.L_x_31:
[----:B------:R-:W-:-:S04]  /*56c0*/  UIADD3 UR7, UR7, 0x1, URZ ;  /* 0x0000000107077890 */ /* 0x000fc8000fffe03f */
[----:B------:R-:W-:-:S04]  /*56d0*/  UISETP.NE.AND UP0, UPT, UR7, 0x5, UPT ;  /* 0x000000050700788c */ /* 0x000fc8000bf05270 */
[----:B------:R-:W-:Y:S01]  /*56e0*/  USEL UR7, UR7, URZ, UP0 ;  /* 0x0000003f07077287 */ /* 0x000fe20008000000 */
[----:B------:R-:W-:Y:S11]  /*56f0*/  @!P0 BRA `(.L_x_32) ;  /* 0x0000000000048947 */ /* 0x000ff60003800000 */
[----:B------:R-:W-:Y:S01]  /*5700*/  BPT.TRAP 0x1 ;  /* 0x000000040000795c */ /* 0x000fe20000300000 */
.L_x_32:
[----:B------:R-:W-:-:S04]  /*5710*/  ULEA UR4, UR7, UR38, 0x3 ;  /* 0x0000002607047291 */ /* 0x000fc8000f8e183f */
[----:B------:R-:W-:-:S04]  /*5720*/  UIADD3 UR4, UR4, 0x1c028, URZ ;  /* 0x0001c02804047890 */ /* 0x000fc8000fffe03f */
[----:B------:R-:W-:-:S09]  /*5730*/  UPRMT UR4, URZ, 0x654, UR4 ;  /* 0x000006543f047896 */ /* 0x000fd20008000004 */
[----:B------:R-:W-:Y:S01]  /*5740*/  SYNCS.ARRIVE.TRANS64.RED.A1T0 RZ, [UR4], RZ ;  /* 0x000000ffffff79a7 */ /* 0x000fe20008100404 */
[----:B------:R-:W-:Y:S05]  /*5750*/  @P1 BRA `(.L_x_33) ;  /* 0x0000000000041947 */ /* 0x000fea0003800000 */
[----:B------:R-:W-:Y:S01]  /*5760*/  BPT.TRAP 0x1 ;  /* 0x000000040000795c */ /* 0x000fe20000300000 */
.L_x_33:
[----:B------:R-:W-:Y:S01]  /*5770*/  UIADD3 UR4, UR10, 0x1, URZ ;  /* 0x000000010a047890 */ /* 0x000fe2000fffe03f */
[----:B------:R-:W-:Y:S01]  /*5780*/  ISETP.GT.AND P3, PT, R14, 0x1, PT ;  /* 0x000000010e00780c */ /* 0x000fe20003f64270 */
[----:B------:R-:W-:Y:S01]  /*5790*/  UIADD3 UR7, UR7, 0x1, URZ ;  /* 0x0000000107077890 */ /* 0x000fe2000fffe03f */
[----:B------:R-:W-:Y:S01]  /*57a0*/  VIADD R8, R8, 0x40 ;  /* 0x0000004008087836 */ /* 0x000fe20000000000 */
[----:B------:R-:W-:Y:S01]  /*57b0*/  UISETP.NE.AND UP2, UPT, UR4, 0x5, UPT ;  /* 0x000000050400788c */ /* 0x000fe2000bf45270 */
[----:B------:R-:W-:Y:S01]  /*57c0*/  IADD3 R18, R14, -0x1, RZ ;  /* 0xffffffff0e127810 */ /* 0x000fe20007ffe0ff */
[----:B------:R-:W-:Y:S01]  /*57d0*/  UISETP.NE.AND UP0, UPT, UR7, 0x5, UPT ;  /* 0x000000050700788c */ /* 0x000fe2000bf05270 */
[----:B------:R-:W-:Y:S01]  /*57e0*/  MOV R17, R9 ;  /* 0x0000000900117202 */ /* 0x000fe20000000f00 */
[----:B------:R-:W-:Y:S01]  /*57f0*/  USEL UR10, URZ, 0x1, UP2 ;  /* 0x000000013f0a7887 */ /* 0x000fe20009000000 */
[----:B-1----:R-:W-:Y:S01]  /*5800*/  IMAD.MOV.U32 R15, RZ, RZ, R4 ;  /* 0x000000ffff0f7224 */ /* 0x002fe200078e0004 */
[----:B------:R-:W-:-:S02]  /*5810*/  USEL UR7, UR7, URZ, UP0 ;  /* 0x0000003f07077287 */ /* 0x000fc40008000000 */
[----:B------:R-:W-:Y:S02]  /*5820*/  USEL UR4, UR4, URZ, UP2 ;  /* 0x0000003f04047287 */ /* 0x000fe40009000000 */
[----:B------:R-:W-:Y:S01]  /*5830*/  LOP3.LUT R16, R12, UR10, RZ, 0x3c, !PT ;  /* 0x0000000a0c107c12 */ /* 0x000fe2000f8e3cff */
[----:B------:R-:W-:Y:S09]  /*5840*/  @P3 BRA `(.L_x_34) ;  /* 0xffffffd8006c3947 */ /* 0x000ff2000383ffff */
.L_x_23:
[----:B------:R-:W-:-:S13]  /*5850*/  ISETP.GE.AND P3, PT, R14, RZ, PT ;  /* 0x000000ff0e00720c */ /* 0x000fda0003f66270 */
[----:B------:R-:W-:Y:S05]  /*5860*/  @!P3 BRA `(.L_x_35) ;  /* 0x0000002800c0b947 */ /* 0x000fea0003800000 */
[----:B------:R-:W-:Y:S01]  /*5870*/  IADD3 R12, R14, 0x1, RZ ;  /* 0x000000010e0c7810 */ /* 0x000fe20007ffe0ff */
[----:B------:R-:W-:Y:S01]  /*5880*/  IMAD.MOV.U32 R14, RZ, RZ, R4 ;  /* 0x000000ffff0e7224 */ /* 0x000fe200078e0004 */
[----:B------:R-:W-:Y:S01]  /*5890*/  MOV R15, R9 ;  /* 0x00000009000f7202 */ /* 0x000fe20000000f00 */
[----:B------:R-:W-:-:S06]  /*58a0*/  ULDC UR39, c[0x0][0x604] ;  /* 0x0001810000277ab9 */ /* 0x000fcc0000000800 */
.L_x_46:
[----:B-1----:R-:W-:Y:S05]  /*58b0*/  @!P0 BRA `(.L_x_36) ;  /* 0x0000000000048947 */ /* 0x002fea0003800000 */
[----:B------:R-:W-:Y:S01]  /*58c0*/  BPT.TRAP 0x1 ;  /* 0x000000040000795c */ /* 0x000fe20000300000 */
.L_x_36:
[----:B------:R-:W-:Y:S01]  /*58d0*/  ULEA UR10, UR4, UR38, 0x3 ;  /* 0x00000026040a7291 */ /* 0x000fe2000f8e183f */
[----:B------:R-:W-:-:S08]  /*58e0*/  SHF.L.U32 R4, R16, 0x1f, RZ ;  /* 0x0000001f10047819 */ /* 0x000fd000000006ff */
[----:B------:R-:W1:Y:S02]  /*58f0*/  SYNCS.PHASECHK.TRANS64.TRYWAIT P3, [UR10+0x1c000], R4 ;  /* 0x01c00004ff0075a7 */ /* 0x000e64000806014a */
[----:B-1----:R-:W-:Y:S05]  /*5900*/  @!P3 BRA `(.L_x_37) ;  /* 0x000000680028b947 */ /* 0x002fea0003800000 */
.L_x_111:
        /* <DEDUP_REMOVED lines=47> */
.L_x_38:
[C---:B-1----:R-:W-:Y:S01]  /*5c00*/  IADD3 R4, R8.reuse, 0x1, RZ ;  /* 0x0000000108047810 */ /* 0x042fe20007ffe0ff */
[----:B------:R-:W-:Y:S01]  /*5c10*/  VIADD R16, R8, 0x9 ;  /* 0x0000000908107836 */ /* 0x000fe20000000000 */
[----:B------:R-:W-:Y:S01]  /*5c20*/  ISETP.GE.AND P3, PT, R2, R8, PT ;  /* 0x000000080200720c */ /* 0x000fe20003f66270 */
[----:B------:R-:W-:Y:S01]  /*5c30*/  ULEA UR4, UR10, UR38, 0x3 ;  /* 0x000000260a047291 */ /* 0x000fe2000f8e183f */
[----:B------:R-:W-:Y:S02]  /*5c40*/  IADD3 R9, R8, 0x8, RZ ;  /* 0x0000000808097810 */ /* 0x000fe40007ffe0ff */
[----:B------:R-:W-:Y:S02]  /*5c50*/  ISETP.GE.AND P4, PT, R2, R4, PT ;  /* 0x000000040200720c */ /* 0x000fe40003f86270 */
[----:B------:R-:W-:Y:S02]  /*5c60*/  FSEL R152, R152, -INF , P3 ;  /* 0xff80000098987808 */ /* 0x000fe40001800000 */
[----:B------:R-:W-:-:S02]  /*5c70*/  ISETP.GE.AND P3, PT, R2, R9, PT ;  /* 0x000000090200720c */ /* 0x000fc40003f66270 */
[----:B------:R-:W-:Y:S02]  /*5c80*/  FSEL R153, R153, -INF , P4 ;  /* 0xff80000099997808 */ /* 0x000fe40002000000 */
[----:B------:R-:W-:Y:S02]  /*5c90*/  FMNMX R18, R152, R15, !PT ;  /* 0x0000000f98127209 */ /* 0x000fe40007800000 */
[----:B------:R-:W-:Y:S02]  /*5ca0*/  IADD3 R17, R8, 0x10, RZ ;  /* 0x0000001008117810 */ /* 0x000fe40007ffe0ff */
[----:B------:R-:W-:Y:S02]  /*5cb0*/  ISETP.GE.AND P4, PT, R2, R16, PT ;  /* 0x000000100200720c */ /* 0x000fe40003f86270 */
[----:B------:R-:W-:Y:S02]  /*5cc0*/  FSEL R156, R156, -INF , P3 ;  /* 0xff8000009c9c7808 */ /* 0x000fe40001800000 */
[----:B------:R-:W-:-:S02]  /*5cd0*/  FMNMX R19, R153, R18, !PT ;  /* 0x0000001299137209 */ /* 0x000fc40007800000 */
[----:B------:R-:W-:Y:S02]  /*5ce0*/  IADD3 R18, R8, 0x11, RZ ;  /* 0x0000001108127810 */ /* 0x000fe40007ffe0ff */
[----:B------:R-:W-:Y:S02]  /*5cf0*/  ISETP.GE.AND P3, PT, R2, R17, PT ;  /* 0x000000110200720c */ /* 0x000fe40003f66270 */
[----:B------:R-:W-:Y:S02]  /*5d00*/  FSEL R157, R157, -INF , P4 ;  /* 0xff8000009d9d7808 */ /* 0x000fe40002000000 */
[----:B------:R-:W-:Y:S01]  /*5d10*/  FMNMX R20, R156, R19, !PT ;  /* 0x000000139c147209 */ /* 0x000fe20007800000 */
[----:B------:R-:W-:Y:S01]  /*5d20*/  VIADD R19, R8, 0x18 ;  /* 0x0000001808137836 */ /* 0x000fe20000000000 */
[----:B------:R-:W-:Y:S02]  /*5d30*/  ISETP.GE.AND P4, PT, R2, R18, PT ;  /* 0x000000120200720c */ /* 0x000fe40003f86270 */
[----:B------:R-:W-:-:S02]  /*5d40*/  FSEL R160, R160, -INF , P3 ;  /* 0xff800000a0a07808 */ /* 0x000fc40001800000 */
[----:B------:R-:W-:Y:S02]  /*5d50*/  FMNMX R21, R157, R20, !PT ;  /* 0x000000149d157209 */ /* 0x000fe40007800000 */
[----:B------:R-:W-:Y:S02]  /*5d60*/  IADD3 R20, R8, 0x19, RZ ;  /* 0x0000001908147810 */ /* 0x000fe40007ffe0ff */
[----:B------:R-:W-:Y:S02]  /*5d70*/  ISETP.GE.AND P3, PT, R2, R19, PT ;  /* 0x000000130200720c */ /* 0x000fe40003f66270 */
[----:B------:R-:W-:Y:S02]  /*5d80*/  FSEL R161, R161, -INF , P4 ;  /* 0xff800000a1a17808 */ /* 0x000fe40002000000 */
[----:B------:R-:W-:Y:S02]  /*5d90*/  FMNMX R22, R160, R21, !PT ;  /* 0x00000015a0167209 */ /* 0x000fe40007800000 */
[----:B------:R-:W-:-:S02]  /*5da0*/  IADD3 R21, R8, 0x20, RZ ;  /* 0x0000002008157810 */ /* 0x000fc40007ffe0ff */
[----:B------:R-:W-:Y:S02]  /*5db0*/  ISETP.GE.AND P4, PT, R2, R20, PT ;  /* 0x000000140200720c */ /* 0x000fe40003f86270 */
[----:B------:R-:W-:Y:S02]  /*5dc0*/  FSEL R164, R164, -INF , P3 ;  /* 0xff800000a4a47808 */ /* 0x000fe40001800000 */
[----:B------:R-:W-:Y:S01]  /*5dd0*/  FMNMX R23, R161, R22, !PT ;  /* 0x00000016a1177209 */ /* 0x000fe20007800000 */
[----:B------:R-:W-:Y:S01]  /*5de0*/  VIADD R22, R8, 0x21 ;  /* 0x0000002108167836 */ /* 0x000fe20000000000 */
[----:B------:R-:W-:Y:S02]  /*5df0*/  ISETP.GE.AND P3, PT, R2, R21, PT ;  /* 0x000000150200720c */ /* 0x000fe40003f66270 */
[----:B------:R-:W-:Y:S02]  /*5e00*/  FSEL R165, R165, -INF , P4 ;  /* 0xff800000a5a57808 */ /* 0x000fe40002000000 */
[----:B------:R-:W-:-:S02]  /*5e10*/  FMNMX R184, R164, R23, !PT ;  /* 0x00000017a4b87209 */ /* 0x000fc40007800000 */
[----:B------:R-:W-:Y:S02]  /*5e20*/  IADD3 R23, R8, 0x28, RZ ;  /* 0x0000002808177810 */ /* 0x000fe40007ffe0ff */
[----:B------:R-:W-:Y:S02]  /*5e30*/  ISETP.GE.AND P4, PT, R2, R22, PT ;  /* 0x000000160200720c */ /* 0x000fe40003f86270 */
[----:B------:R-:W-:Y:S02]  /*5e40*/  FSEL R168, R168, -INF , P3 ;  /* 0xff800000a8a87808 */ /* 0x000fe40001800000 */
[----:B------:R-:W-:Y:S02]  /*5e50*/  FMNMX R185, R165, R184, !PT ;  /* 0x000000b8a5b97209 */ /* 0x000fe40007800000 */
[----:B------:R-:W-:Y:S02]  /*5e60*/  IADD3 R184, R8, 0x29, RZ ;  /* 0x0000002908b87810 */ /* 0x000fe40007ffe0ff */
[----:B------:R-:W-:-:S02]  /*5e70*/  ISETP.GE.AND P3, PT, R2, R23, PT ;  /* 0x000000170200720c */ /* 0x000fc40003f66270 */
[----:B------:R-:W-:Y:S02]  /*5e80*/  FSEL R169, R169, -INF , P4 ;  /* 0xff800000a9a97808 */ /* 0x000fe40002000000 */
[----:B------:R-:W-:Y:S01]  /*5e90*/  FMNMX R186, R168, R185, !PT ;  /* 0x000000b9a8ba7209 */ /* 0x000fe20007800000 */
[----:B------:R-:W-:Y:S01]  /*5ea0*/  VIADD R185, R8, 0x30 ;  /* 0x0000003008b97836 */ /* 0x000fe20000000000 */
[----:B------:R-:W-:Y:S02]  /*5eb0*/  ISETP.GE.AND P4, PT, R2, R184, PT ;  /* 0x000000b80200720c */ /* 0x000fe40003f86270 */
[----:B------:R-:W-:Y:S02]  /*5ec0*/  FSEL R172, R172, -INF , P3 ;  /* 0xff800000acac7808 */ /* 0x000fe40001800000 */
[----:B------:R-:W-:Y:S02]  /*5ed0*/  FMNMX R187, R169, R186, !PT ;  /* 0x000000baa9bb7209 */ /* 0x000fe40007800000 */
[----:B------:R-:W-:-:S02]  /*5ee0*/  IADD3 R186, R8, 0x31, RZ ;  /* 0x0000003108ba7810 */ /* 0x000fc40007ffe0ff */
[----:B------:R-:W-:Y:S02]  /*5ef0*/  ISETP.GE.AND P3, PT, R2, R185, PT ;  /* 0x000000b90200720c */ /* 0x000fe40003f66270 */
[----:B------:R-:W-:Y:S02]  /*5f00*/  FSEL R173, R173, -INF , P4 ;  /* 0xff800000adad7808 */ /* 0x000fe40002000000 */
[----:B------:R-:W-:Y:S02]  /*5f10*/  FMNMX R188, R172, R187, !PT ;  /* 0x000000bbacbc7209 */ /* 0x000fe40007800000 */
[----:B------:R-:W-:Y:S02]  /*5f20*/  IADD3 R187, R8, 0x38, RZ ;  /* 0x0000003808bb7810 */ /* 0x000fe40007ffe0ff */
[----:B------:R-:W-:Y:S02]  /*5f30*/  ISETP.GE.AND P4, PT, R2, R186, PT ;  /* 0x000000ba0200720c */ /* 0x000fe40003f86270 */
[----:B------:R-:W-:-:S02]  /*5f40*/  FSEL R176, R176, -INF , P3 ;  /* 0xff800000b0b07808 */ /* 0x000fc40001800000 */
[----:B------:R-:W-:Y:S01]  /*5f50*/  FMNMX R189, R173, R188, !PT ;  /* 0x000000bcadbd7209 */ /* 0x000fe20007800000 */
[----:B------:R-:W-:Y:S01]  /*5f60*/  VIADD R188, R8, 0x39 ;  /* 0x0000003908bc7836 */ /* 0x000fe20000000000 */
[----:B------:R-:W-:Y:S02]  /*5f70*/  ISETP.GE.AND P3, PT, R2, R187, PT ;  /* 0x000000bb0200720c */ /* 0x000fe40003f66270 */
[----:B------:R-:W-:Y:S02]  /*5f80*/  FSEL R177, R177, -INF , P4 ;  /* 0xff800000b1b17808 */ /* 0x000fe40002000000 */
[----:B------:R-:W-:Y:S02]  /*5f90*/  FMNMX R190, R176, R189, !PT ;  /* 0x000000bdb0be7209 */ /* 0x000fe40007800000 */
[----:B------:R-:W-:Y:S02]  /*5fa0*/  ISETP.GE.AND P4, PT, R2, R188, PT ;  /* 0x000000bc0200720c */ /* 0x000fe40003f86270 */
[----:B------:R-:W-:-:S02]  /*5fb0*/  FSEL R180, R180, -INF , P3 ;  /* 0xff800000b4b47808 */ /* 0x000fc40001800000 */
[----:B------:R-:W-:Y:S02]  /*5fc0*/  FMNMX R189, R177, R190, !PT ;  /* 0x000000beb1bd7209 */ /* 0x000fe40007800000 */
[----:B------:R-:W-:Y:S02]  /*5fd0*/  FSEL R181, R181, -INF , P4 ;  /* 0xff800000b5b57808 */ /* 0x000fe40002000000 */
[----:B------:R-:W-:Y:S02]  /*5fe0*/  FMNMX R190, R180, R189, !PT ;  /* 0x000000bdb4be7209 */ /* 0x000fe40007800000 */
[----:B------:R-:W-:Y:S02]  /*5ff0*/  ISETP.GE.AND P3, PT, R3, R9, PT ;  /* 0x000000090300720c */ /* 0x000fe40003f66270 */
[----:B------:R-:W-:Y:S02]  /*6000*/  FMNMX R190, R181, R190, !PT ;  /* 0x000000beb5be7209 */ /* 0x000fe40007800000 */
[----:B------:R-:W-:-:S02]  /*6010*/  ISETP.GE.AND P5, PT, R3, R17, PT ;  /* 0x000000110300720c */ /* 0x000fc40003fa6270 */
[----:B------:R-:W-:Y:S01]  /*6020*/  ISETP.GE.AND P6, PT, R3, R4, PT ;  /* 0x000000040300720c */ /* 0x000fe20003fc6270 */
[----:B------:R-:W1:Y:S01]  /*6030*/  SHFL.BFLY PT, R189, R190, 0x1, 0x1f ;  /* 0x0c201f00bebd7f89 */ /* 0x000e6200000e0000 */
[----:B------:R-:W-:Y:S02]  /*6040*/  FSEL R162, R162, -INF , P5 ;  /* 0xff800000a2a27808 */ /* 0x000fe40002800000 */
[----:B------:R-:W-:Y:S02]  /*6050*/  FSEL R155, R155, -INF , P6 ;  /* 0xff8000009b9b7808 */ /* 0x000fe40003000000 */
[C---:B------:R-:W-:Y:S02]  /*6060*/  ISETP.GE.AND P4, PT, R3.reuse, R16, PT ;  /* 0x000000100300720c */ /* 0x040fe40003f86270 */
[----:B------:R-:W-:Y:S02]  /*6070*/  ISETP.GE.AND P6, PT, R3, R18, PT ;  /* 0x000000120300720c */ /* 0x000fe40003fc6270 */
[----:B------:R-:W-:-:S02]  /*6080*/  FSEL R158, R158, -INF , P3 ;  /* 0xff8000009e9e7808 */ /* 0x000fc40001800000 */
[----:B------:R-:W-:Y:S02]  /*6090*/  ISETP.GE.AND P3, PT, R3, R19, PT ;  /* 0x000000130300720c */ /* 0x000fe40003f66270 */
[----:B------:R-:W-:Y:S02]  /*60a0*/  FSEL R163, R163, -INF , P6 ;  /* 0xff800000a3a37808 */ /* 0x000fe40003000000 */
[C---:B------:R-:W-:Y:S02]  /*60b0*/  ISETP.GE.AND P6, PT, R3.reuse, R21, PT ;  /* 0x000000150300720c */ /* 0x040fe40003fc6270 */
[----:B------:R-:W-:Y:S02]  /*60c0*/  FSEL R166, R166, -INF , P3 ;  /* 0xff800000a6a67808 */ /* 0x000fe40001800000 */
[----:B------:R-:W-:Y:S02]  /*60d0*/  ISETP.GE.AND P3, PT, R3, R22, PT ;  /* 0x000000160300720c */ /* 0x000fe40003f66270 */
[----:B------:R-:W-:-:S02]  /*60e0*/  FSEL R159, R159, -INF , P4 ;  /* 0xff8000009f9f7808 */ /* 0x000fc40002000000 */
[----:B------:R-:W-:Y:S02]  /*60f0*/  FSEL R171, R171, -INF , P3 ;  /* 0xff800000abab7808 */ /* 0x000fe40001800000 */
[----:B-1----:R-:W-:Y:S02]  /*6100*/  FMNMX R189, R190, R189, !PT ;  /* 0x000000bdbebd7209 */ /* 0x002fe40007800000 */
[C---:B------:R-:W-:Y:S02]  /*6110*/  ISETP.GE.AND P3, PT, R3.reuse, R185, PT ;  /* 0x000000b90300720c */ /* 0x040fe40003f66270 */
[----:B------:R-:W-:Y:S01]  /*6120*/  ISETP.GE.AND P4, PT, R3, R20, PT ;  /* 0x000000140300720c */ /* 0x000fe20003f86270 */
[----:B------:R-:W1:Y:S01]  /*6130*/  SHFL.BFLY PT, R192, R189, 0x2, 0x1f ;  /* 0x0c401f00bdc07f89 */ /* 0x000e6200000e0000 */
[----:B------:R-:W-:Y:S02]  /*6140*/  FSEL R178, R178, -INF , P3 ;  /* 0xff800000b2b27808 */ /* 0x000fe40001800000 */
[----:B------:R-:W-:-:S02]  /*6150*/  FSEL R167, R167, -INF , P4 ;  /* 0xff800000a7a77808 */ /* 0x000fc40002000000 */
[C---:B------:R-:W-:Y:S02]  /*6160*/  ISETP.GE.AND P4, PT, R3.reuse, R23, PT ;  /* 0x000000170300720c */ /* 0x040fe40003f86270 */
[----:B------:R-:W-:Y:S02]  /*6170*/  FSEL R170, R170, -INF , P6 ;  /* 0xff800000aaaa7808 */ /* 0x000fe40003000000 */
[----:B------:R-:W-:Y:S02]  /*6180*/  ISETP.GE.AND P6, PT, R3, R184, PT ;  /* 0x000000b80300720c */ /* 0x000fe40003fc6270 */
[----:B------:R-:W-:Y:S02]  /*6190*/  FSEL R174, R174, -INF , P4 ;  /* 0xff800000aeae7808 */ /* 0x000fe40002000000 */
[----:B------:R-:W-:Y:S02]  /*61a0*/  FSEL R175, R175, -INF , P6 ;  /* 0xff800000afaf7808 */ /* 0x000fe40003000000 */
[----:B------:R-:W-:-:S04]  /*61b0*/  ISETP.GE.AND P6, PT, R3, R187, PT ;  /* 0x000000bb0300720c */ /* 0x000fc80003fc6270 */
[----:B------:R-:W-:Y:S02]  /*61c0*/  FSEL R182, R182, -INF , P6 ;  /* 0xff800000b6b67808 */ /* 0x000fe40003000000 */
[----:B-1----:R-:W-:-:S04]  /*61d0*/  FMNMX R9, R189, R192, !PT ;  /* 0x000000c0bd097209 */ /* 0x002fc80007800000 */
[----:B------:R-:W-:-:S04]  /*61e0*/  FSETP.NEU.AND P5, PT, R9, -INF , PT ;  /* 0xff8000000900780b */ /* 0x000fc80003fad000 */
[----:B------:R-:W-:Y:S02]  /*61f0*/  FSEL R16, R9, RZ, P5 ;  /* 0x000000ff09107208 */ /* 0x000fe40002800000 */
[----:B------:R-:W-:-:S03]  /*6200*/  ISETP.GE.AND P5, PT, R3, R8, PT ;  /* 0x000000080300720c */ /* 0x000fc60003fa6270 */
[----:B------:R-:W-:Y:S01]  /*6210*/  FMUL R189, R16, UR39 ;  /* 0x0000002710bd7c20 */ /* 0x000fe20008400000 */
[----:B------:R-:W-:Y:S01]  /*6220*/  FSEL R21, R154, -INF , P5 ;  /* 0xff8000009a157808 */ /* 0x000fe20002800000 */
[----:B------:R-:W-:-:S01]  /*6230*/  FADD R15, -R16, R15 ;  /* 0x0000000f100f7221 */ /* 0x000fc20000000100 */
[----:B------:R-:W-:Y:S01]  /*6240*/  ISETP.GE.AND P5, PT, R3, R186, PT ;  /* 0x000000ba0300720c */ /* 0x000fe20003fa6270 */
[----:B------:R-:W-:-:S01]  /*6250*/  FFMA R18, R153, UR39, -R189 ;  /* 0x0000002799127c23 */ /* 0x000fc200080008bd */
[----:B------:R-:W-:Y:S01]  /*6260*/  FMNMX R4, R21, R14, !PT ;  /* 0x0000000e15047209 */ /* 0x000fe20007800000 */
[----:B------:R-:W-:-:S01]  /*6270*/  FFMA R17, R152, UR39, -R189 ;  /* 0x0000002798117c23 */ /* 0x000fc200080008bd */
[----:B------:R-:W-:Y:S01]  /*6280*/  FSEL R179, R179, -INF , P5 ;  /* 0xff800000b3b37808 */ /* 0x000fe20002800000 */
[----:B------:R-:W-:-:S01]  /*6290*/  FFMA R20, R157, UR39, -R189 ;  /* 0x000000279d147c23 */ /* 0x000fc200080008bd */
[----:B------:R-:W-:Y:S01]  /*62a0*/  FMNMX R19, R155, R4, !PT ;  /* 0x000000049b137209 */ /* 0x000fe20007800000 */
[----:B------:R-:W-:-:S01]  /*62b0*/  FFMA R22, R160, UR39, -R189 ;  /* 0x00000027a0167c23 */ /* 0x000fc200080008bd */
[----:B------:R-:W-:Y:S01]  /*62c0*/  FSETP.GEU.AND P3, PT, R18, -126, PT ;  /* 0xc2fc00001200780b */ /* 0x000fe20003f6e000 */
[----:B------:R-:W-:-:S01]  /*62d0*/  FFMA R152, R164, UR39, -R189 ;  /* 0x00000027a4987c23 */ /* 0x000fc200080008bd */
[----:B------:R-:W-:Y:S01]  /*62e0*/  FMNMX R4, R158, R19, !PT ;  /* 0x000000139e047209 */ /* 0x000fe20007800000 */
[----:B------:R-:W-:-:S01]  /*62f0*/  FFMA R19, R156, UR39, -R189 ;  /* 0x000000279c137c23 */ /* 0x000fc200080008bd */
[----:B------:R-:W-:Y:S01]  /*6300*/  ISETP.GE.AND P5, PT, R3, R188, PT ;  /* 0x000000bc0300720c */ /* 0x000fe20003fa6270 */
[----:B------:R-:W-:-:S01]  /*6310*/  FFMA R154, R168, UR39, -R189 ;  /* 0x00000027a89a7c23 */ /* 0x000fc200080008bd */
[----:B------:R-:W-:Y:S01]  /*6320*/  FMNMX R23, R159, R4, !PT ;  /* 0x000000049f177209 */ /* 0x000fe20007800000 */
[----:B------:R-:W-:-:S01]  /*6330*/  FFMA R156, R172, UR39, -R189 ;  /* 0x00000027ac9c7c23 */ /* 0x000fc200080008bd */
[----:B------:R-:W-:Y:S01]  /*6340*/  FSETP.GEU.AND P4, PT, R17, -126, PT ;  /* 0xc2fc00001100780b */ /* 0x000fe20003f8e000 */
[----:B------:R-:W-:-:S01]  /*6350*/  FFMA R160, R177, UR39, -R189 ;  /* 0x00000027b1a07c23 */ /* 0x000fc200080008bd */
[----:B------:R-:W-:Y:S01]  /*6360*/  FMNMX R4, R162, R23, !PT ;  /* 0x00000017a2047209 */ /* 0x000fe20007800000 */
[----:B------:R-:W-:-:S01]  /*6370*/  FFMA R176, R176, UR39, -R189 ;  /* 0x00000027b0b07c23 */ /* 0x000fc200080008bd */
[----:B------:R-:W-:Y:S01]  /*6380*/  FSETP.GEU.AND P6, PT, R19, -126, PT ;  /* 0xc2fc00001300780b */ /* 0x000fe20003fce000 */
[----:B------:R-:W-:Y:S01]  /*6390*/  @!P3 FMUL R18, R18, 0.5 ;  /* 0x3f0000001212b820 */ /* 0x000fe20000400000 */
[----:B------:R-:W-:Y:S01]  /*63a0*/  FMNMX R23, R163, R4, !PT ;  /* 0x00000004a3177209 */ /* 0x000fe20007800000 */
[----:B------:R-:W-:-:S01]  /*63b0*/  FFMA R180, R180, UR39, -R189 ;  /* 0x00000027b4b47c23 */ /* 0x000fc200080008bd */
[----:B------:R-:W-:Y:S01]  /*63c0*/  FSEL R183, R183, -INF , P5 ;  /* 0xff800000b7b77808 */ /* 0x000fe20002800000 */
[----:B------:R-:W-:-:S01]  /*63d0*/  FFMA R181, R181, UR39, -R189 ;  /* 0x00000027b5b57c23 */ /* 0x000fc200080008bd */
[----:B------:R-:W-:Y:S01]  /*63e0*/  FMNMX R4, R166, R23, !PT ;  /* 0x00000017a6047209 */ /* 0x000fe20007800000 */
[----:B------:R-:W1:Y:S01]  /*63f0*/  MUFU.EX2 R18, R18 ;  /* 0x0000001200127308 */ /* 0x000e620000000800 */
[----:B------:R-:W-:Y:S01]  /*6400*/  FSETP.GEU.AND P5, PT, R20, -126, PT ;  /* 0xc2fc00001400780b */ /* 0x000fe20003fae000 */
[----:B------:R-:W-:Y:S01]  /*6410*/  @!P4 FMUL R17, R17, 0.5 ;  /* 0x3f0000001111c820 */ /* 0x000fe20000400000 */
[----:B------:R-:W-:Y:S01]  /*6420*/  FMNMX R23, R167, R4, !PT ;  /* 0x00000004a7177209 */ /* 0x000fe20007800000 */
[----:B------:R-:W-:-:S02]  /*6430*/  FMUL R15, R15, UR39 ;  /* 0x000000270f0f7c20 */ /* 0x000fc40008400000 */
[----:B------:R-:W-:Y:S01]  /*6440*/  @!P6 FMUL R19, R19, 0.5 ;  /* 0x3f0000001313e820 */ /* 0x000fe20000400000 */
[----:B------:R-:W-:Y:S01]  /*6450*/  FMNMX R4, R170, R23, !PT ;  /* 0x00000017aa047209 */ /* 0x000fe20007800000 */
[----:B------:R-:W2:Y:S03]  /*6460*/  MUFU.EX2 R17, R17 ;  /* 0x0000001100117308 */ /* 0x000ea60000000800 */
[----:B------:R-:W-:-:S03]  /*6470*/  FMNMX R23, R171, R4, !PT ;  /* 0x00000004ab177209 */ /* 0x000fc60007800000 */
[----:B------:R-:W-:Y:S01]  /*6480*/  @!P5 FMUL R20, R20, 0.5 ;  /* 0x3f0000001414d820 */ /* 0x000fe20000400000 */
[----:B------:R-:W-:Y:S01]  /*6490*/  FMNMX R4, R174, R23, !PT ;  /* 0x00000017ae047209 */ /* 0x000fe20007800000 */
[--C-:B------:R-:W-:Y:S01]  /*64a0*/  FFMA R23, R161, UR39, -R189.reuse ;  /* 0x00000027a1177c23 */ /* 0x100fe200080008bd */
[----:B------:R-:W3:Y:S01]  /*64b0*/  MUFU.EX2 R19, R19 ;  /* 0x0000001300137308 */ /* 0x000ee20000000800 */
[----:B-1----:R-:W-:Y:S01]  /*64c0*/  @!P3 FMUL R18, R18, R18 ;  /* 0x000000121212b220 */ /* 0x002fe20000400000 */
[----:B------:R-:W-:Y:S01]  /*64d0*/  FMNMX R153, R175, R4, !PT ;  /* 0x00000004af997209 */ /* 0x000fe20007800000 */
[----:B------:R-:W-:-:S01]  /*64e0*/  FFMA R161, R173, UR39, -R189 ;  /* 0x00000027ada17c23 */ /* 0x000fc200080008bd */
[----:B------:R-:W-:Y:S02]  /*64f0*/  FSETP.GEU.AND P3, PT, R23, -126, PT ;  /* 0xc2fc00001700780b */ /* 0x000fe40003f6e000 */
[----:B------:R-:W-:Y:S01]  /*6500*/  FMNMX R4, R178, R153, !PT ;  /* 0x00000099b2047209 */ /* 0x000fe20007800000 */
[----:B------:R-:W-:Y:S01]  /*6510*/  FFMA R153, R165, UR39, -R189 ;  /* 0x00000027a5997c23 */ /* 0x000fe200080008bd */
[----:B------:R-:W1:Y:S01]  /*6520*/  MUFU.EX2 R20, R20 ;  /* 0x0000001400147308 */ /* 0x000e620000000800 */
[----:B--2---:R-:W-:Y:S01]  /*6530*/  @!P4 FMUL R17, R17, R17 ;  /* 0x000000111111c220 */ /* 0x004fe20000400000 */
[----:B------:R-:W-:-:S02]  /*6540*/  FSETP.GEU.AND P4, PT, R22, -126, PT ;  /* 0xc2fc00001600780b */ /* 0x000fc40003f8e000 */
[----:B------:R-:W-:-:S04]  /*6550*/  FMNMX R157, R179, R4, !PT ;  /* 0x00000004b39d7209 */ /* 0x000fc80007800000 */
[----:B------:R-:W-:Y:S01]  /*6560*/  FMNMX R4, R182, R157, !PT ;  /* 0x0000009db6047209 */ /* 0x000fe20007800000 */
[----:B---3--:R-:W-:Y:S01]  /*6570*/  @!P6 FMUL R19, R19, R19 ;  /* 0x000000131313e220 */ /* 0x008fe20000400000 */
[----:B------:R-:W-:Y:S01]  /*6580*/  @!P3 FMUL R23, R23, 0.5 ;  /* 0x3f0000001717b820 */ /* 0x000fe20000400000 */
[----:B------:R-:W-:Y:S01]  /*6590*/  FSETP.GEU.AND P6, PT, R152, -126, PT ;  /* 0xc2fc00009800780b */ /* 0x000fe20003fce000 */
[----:B------:R-:W-:Y:S01]  /*65a0*/  FFMA R157, R169, UR39, -R189 ;  /* 0x00000027a99d7c23 */ /* 0x000fe200080008bd */
[----:B------:R-:W-:Y:S02]  /*65b0*/  FMNMX R4, R183, R4, !PT ;  /* 0x00000004b7047209 */ /* 0x000fe40007800000 */
[----:B------:R-:W-:Y:S01]  /*65c0*/  @!P4 FMUL R22, R22, 0.5 ;  /* 0x3f0000001616c820 */ /* 0x000fe20000400000 */
[----:B------:R-:W2:Y:S01]  /*65d0*/  MUFU.EX2 R23, R23 ;  /* 0x0000001700177308 */ /* 0x000ea20000000800 */
[----:B-1----:R-:W-:Y:S01]  /*65e0*/  @!P5 FMUL R20, R20, R20 ;  /* 0x000000141414d220 */ /* 0x002fe20000400000 */
[C---:B------:R-:W-:Y:S01]  /*65f0*/  FSETP.GEU.AND P5, PT, R153.reuse, -126, PT ;  /* 0xc2fc00009900780b */ /* 0x040fe20003fae000 */
[----:B------:R-:W1:Y:S05]  /*6600*/  SHFL.BFLY PT, R165, R4, 0x1, 0x1f ;  /* 0x0c201f0004a57f89 */ /* 0x000e6a00000e0000 */
[----:B------:R-:W-:Y:S01]  /*6610*/  @!P6 FMUL R152, R152, 0.5 ;  /* 0x3f0000009898e820 */ /* 0x000fe20000400000 */
[----:B------:R-:W3:Y:S06]  /*6620*/  MUFU.EX2 R22, R22 ;  /* 0x0000001600167308 */ /* 0x000eec0000000800 */
[----:B------:R-:W-:-:S02]  /*6630*/  @!P5 FMUL R153, R153, 0.5 ;  /* 0x3f0000009999d820 */ /* 0x000fc40000400000 */
[----:B------:R-:W4:Y:S01]  /*6640*/  MUFU.EX2 R152, R152 ;  /* 0x0000009800987308 */ /* 0x000f220000000800 */
[----:B--2---:R-:W-:Y:S01]  /*6650*/  @!P3 FMUL R23, R23, R23 ;  /* 0x000000171717b220 */ /* 0x004fe20000400000 */
[----:B------:R-:W-:-:S06]  /*6660*/  FSETP.GEU.AND P3, PT, R157, -126, PT ;  /* 0xc2fc00009d00780b */ /* 0x000fcc0003f6e000 */
[----:B------:R-:W2:Y:S01]  /*6670*/  MUFU.EX2 R153, R153 ;  /* 0x0000009900997308 */ /* 0x000ea20000000800 */
[----:B---3--:R-:W-:Y:S01]  /*6680*/  @!P4 FMUL R22, R22, R22 ;  /* 0x000000161616c220 */ /* 0x008fe20000400000 */
[----:B------:R-:W-:Y:S02]  /*6690*/  FSETP.GEU.AND P4, PT, R154, -126, PT ;  /* 0xc2fc00009a00780b */ /* 0x000fe40003f8e000 */
[----:B-1----:R-:W-:-:S03]  /*66a0*/  FMNMX R4, R4, R165, !PT ;  /* 0x000000a504047209 */ /* 0x002fc60007800000 */
[----:B------:R-:W-:Y:S01]  /*66b0*/  @!P3 FMUL R157, R157, 0.5 ;  /* 0x3f0000009d9db820 */ /* 0x000fe20000400000 */
[----:B----4-:R-:W-:Y:S01]  /*66c0*/  @!P6 FMUL R152, R152, R152 ;  /* 0x000000989898e220 */ /* 0x010fe20000400000 */
[----:B------:R-:W-:Y:S01]  /*66d0*/  FSETP.GEU.AND P6, PT, R156, -126, PT ;  /* 0xc2fc00009c00780b */ /* 0x000fe20003fce000 */
[----:B------:R-:W1:Y:S03]  /*66e0*/  SHFL.BFLY PT, R165, R4, 0x2, 0x1f ;  /* 0x0c401f0004a57f89 */ /* 0x000e6600000e0000 */
[----:B------:R-:W3:Y:S02]  /*66f0*/  MUFU.EX2 R157, R157 ;  /* 0x0000009d009d7308 */ /* 0x000ee40000000800 */
[----:B------:R-:W-:Y:S01]  /*6700*/  @!P4 FMUL R154, R154, 0.5 ;  /* 0x3f0000009a9ac820 */ /* 0x000fe20000400000 */
[----:B--2---:R-:W-:Y:S01]  /*6710*/  @!P5 FMUL R153, R153, R153 ;  /* 0x000000999999d220 */ /* 0x004fe20000400000 */
[----:B------:R-:W-:-:S04]  /*6720*/  FSETP.GEU.AND P5, PT, R161, -126, PT ;  /* 0xc2fc0000a100780b */ /* 0x000fc80003fae000 */
[----:B------:R-:W2:Y:S01]  /*6730*/  MUFU.EX2 R154, R154 ;  /* 0x0000009a009a7308 */ /* 0x000ea20000000800 */
[----:B------:R-:W-:-:S07]  /*6740*/  @!P6 FMUL R156, R156, 0.5 ;  /* 0x3f0000009c9ce820 */ /* 0x000fce0000400000 */
[----:B------:R-:W4:Y:S01]  /*6750*/  MUFU.EX2 R156, R156 ;  /* 0x0000009c009c7308 */ /* 0x000f220000000800 */
[----:B---3--:R-:W-:Y:S01]  /*6760*/  @!P3 FMUL R157, R157, R157 ;  /* 0x0000009d9d9db220 */ /* 0x008fe20000400000 */
[----:B------:R-:W-:Y:S01]  /*6770*/  @!P5 FMUL R161, R161, 0.5 ;  /* 0x3f000000a1a1d820 */ /* 0x000fe20000400000 */
[----:B------:R-:W-:Y:S02]  /*6780*/  FSETP.GEU.AND P3, PT, R160, -126, PT ;  /* 0xc2fc0000a000780b */ /* 0x000fe40003f6e000 */
[----:B-1----:R-:W-:-:S03]  /*6790*/  FMNMX R4, R4, R165, !PT ;  /* 0x000000a504047209 */ /* 0x002fc60007800000 */
[----:B------:R-:W1:Y:S01]  /*67a0*/  MUFU.EX2 R161, R161 ;  /* 0x000000a100a17308 */ /* 0x000e620000000800 */
[----:B--2---:R-:W-:Y:S01]  /*67b0*/  @!P4 FMUL R154, R154, R154 ;  /* 0x0000009a9a9ac220 */ /* 0x004fe20000400000 */
[----:B------:R-:W-:-:S06]  /*67c0*/  FSETP.GEU.AND P4, PT, R176, -126, PT ;  /* 0xc2fc0000b000780b */ /* 0x000fcc0003f8e000 */
[----:B------:R-:W-:Y:S01]  /*67d0*/  @!P3 FMUL R160, R160, 0.5 ;  /* 0x3f000000a0a0b820 */ /* 0x000fe20000400000 */
[----:B----4-:R-:W-:Y:S01]  /*67e0*/  @!P6 FMUL R156, R156, R156 ;  /* 0x0000009c9c9ce220 */ /* 0x010fe20000400000 */
[----:B------:R-:W-:-:S04]  /*67f0*/  FSETP.GEU.AND P6, PT, R180, -126, PT ;  /* 0xc2fc0000b400780b */ /* 0x000fc80003fce000 */
[----:B------:R-:W2:Y:S01]  /*6800*/  MUFU.EX2 R160, R160 ;  /* 0x000000a000a07308 */ /* 0x000ea20000000800 */
[----:B------:R-:W-:Y:S01]  /*6810*/  @!P4 FMUL R176, R176, 0.5 ;  /* 0x3f000000b0b0c820 */ /* 0x000fe20000400000 */
[----:B-1----:R-:W-:Y:S01]  /*6820*/  @!P5 FMUL R161, R161, R161 ;  /* 0x000000a1a1a1d220 */ /* 0x002fe20000400000 */
[----:B------:R-:W-:-:S04]  /*6830*/  FSETP.NEU.AND P5, PT, R4, -INF , PT ;  /* 0xff8000000400780b */ /* 0x000fc80003fad000 */
[----:B------:R-:W-:Y:S02]  /*6840*/  FSEL R177, R4, RZ, P5 ;  /* 0x000000ff04b17208 */ /* 0x000fe40002800000 */
[----:B------:R-:W-:Y:S01]  /*6850*/  @!P6 FMUL R180, R180, 0.5 ;  /* 0x3f000000b4b4e820 */ /* 0x000fe20000400000 */
[----:B------:R-:W-:Y:S01]  /*6860*/  FSETP.GEU.AND P5, PT, R181, -126, PT ;  /* 0xc2fc0000b500780b */ /* 0x000fe20003fae000 */
[----:B------:R1:W3:Y:S01]  /*6870*/  MUFU.EX2 R165, R176 ;  /* 0x000000b000a57308 */ /* 0x0002e20000000800 */
[C---:B------:R-:W-:Y:S01]  /*6880*/  FMUL R184, R177.reuse, UR39 ;  /* 0x00000027b1b87c20 */ /* 0x040fe20008400000 */
[----:B------:R-:W-:Y:S01]  /*6890*/  FADD R185, -R177, R14 ;  /* 0x0000000eb1b97221 */ /* 0x000fe20000000100 */
[----:B------:R-:W-:-:S01]  /*68a0*/  FADD R14, R17, R154 ;  /* 0x0000009a110e7221 */ /* 0x000fc20000000000 */
[----:B------:R-:W-:Y:S01]  /*68b0*/  FADD R177, R19, R156 ;  /* 0x0000009c13b17221 */ /* 0x000fe20000000000 */
[----:B------:R-:W-:-:S01]  /*68c0*/  FFMA R172, R155, UR39, -R184 ;  /* 0x000000279bac7c23 */ /* 0x000fc200080008b8 */
[----:B--2---:R-:W-:-:S02]  /*68d0*/  @!P3 FMUL R160, R160, R160 ;  /* 0x000000a0a0a0b220 */ /* 0x004fc40000400000 */
[----:B------:R2:W4:Y:S01]  /*68e0*/  MUFU.EX2 R169, R180 ;  /* 0x000000b400a97308 */ /* 0x0005220000000800 */
[----:B------:R-:W-:-:S01]  /*68f0*/  FFMA R168, R21, UR39, -R184 ;  /* 0x0000002715a87c23 */ /* 0x000fc200080008b8 */
[--C-:B------:R-:W-:Y:S01]  /*6900*/  FFMA R173, R158, UR39, -R184.reuse ;  /* 0x000000279ead7c23 */ /* 0x100fe200080008b8 */
[----:B------:R-:W-:Y:S01]  /*6910*/  FSETP.GEU.AND P3, PT, R172, -126, PT ;  /* 0xc2fc0000ac00780b */ /* 0x000fe20003f6e000 */
[----:B------:R-:W-:Y:S01]  /*6920*/  @!P5 FMUL R181, R181, 0.5 ;  /* 0x3f000000b5b5d820 */ /* 0x000fe20000400000 */
[----:B-1----:R-:W-:-:S01]  /*6930*/  FFMA R176, R159, UR39, -R184 ;  /* 0x000000279fb07c23 */ /* 0x002fc200080008b8 */
[--C-:B------:R-:W-:Y:S01]  /*6940*/  FFMA R174, R174, UR39, -R184.reuse ;  /* 0x00000027aeae7c23 */ /* 0x100fe200080008b8 */
[----:B------:R-:W-:-:S01]  /*6950*/  FFMA R175, R175, UR39, -R184 ;  /* 0x00000027afaf7c23 */ /* 0x000fc200080008b8 */
[----:B------:R1:W5:Y:S01]  /*6960*/  MUFU.EX2 R164, R181 ;  /* 0x000000b500a47308 */ /* 0x0003620000000800 */
[----:B---3--:R-:W-:Y:S01]  /*6970*/  @!P4 FMUL R165, R165, R165 ;  /* 0x000000a5a5a5c220 */ /* 0x008fe20000400000 */
[----:B------:R-:W-:Y:S01]  /*6980*/  FSETP.GEU.AND P4, PT, R168, -126, PT ;  /* 0xc2fc0000a800780b */ /* 0x000fe20003f8e000 */
[----:B--2---:R-:W-:-:S01]  /*6990*/  FFMA R180, R162, UR39, -R184 ;  /* 0x00000027a2b47c23 */ /* 0x004fc200080008b8 */
[--C-:B------:R-:W-:Y:S01]  /*69a0*/  FFMA R182, R182, UR39, -R184.reuse ;  /* 0x00000027b6b67c23 */ /* 0x100fe200080008b8 */
[----:B------:R-:W-:-:S01]  /*69b0*/  FFMA R178, R178, UR39, -R184 ;  /* 0x00000027b2b27c23 */ /* 0x000fc200080008b8 */
[----:B------:R-:W-:Y:S01]  /*69c0*/  F2FP.SATFINITE.E4M3.F32.PACK_AB_MERGE_C R17, RZ, R17, RZ ;  /* 0x00000011ff11723e */ /* 0x000fe200048070ff */
[----:B------:R-:W-:Y:S01]  /*69d0*/  FMUL R185, R185, UR39 ;  /* 0x00000027b9b97c20 */ /* 0x000fe20008400000 */
[----:B------:R-:W-:Y:S01]  /*69e0*/  @!P3 FMUL R172, R172, 0.5 ;  /* 0x3f000000acacb820 */ /* 0x000fe20000400000 */
[----:B----4-:R-:W-:Y:S01]  /*69f0*/  @!P6 FMUL R169, R169, R169 ;  /* 0x000000a9a9a9e220 */ /* 0x010fe20000400000 */
[----:B------:R-:W-:Y:S01]  /*6a00*/  FSETP.GEU.AND P6, PT, R173, -126, PT ;  /* 0xc2fc0000ad00780b */ /* 0x000fe20003fce000 */
[----:B-1----:R-:W-:-:S01]  /*6a10*/  FFMA R181, R166, UR39, -R184 ;  /* 0x00000027a6b57c23 */ /* 0x002fc200080008b8 */
[----:B------:R1:W2:Y:S01]  /*6a20*/  MUFU.EX2 R21, R172 ;  /* 0x000000ac00157308 */ /* 0x0002a20000000800 */
[----:B------:R-:W-:-:S02]  /*6a30*/  LOP3.LUT R17, R17, 0xff, RZ, 0xc0, !PT ;  /* 0x000000ff11117812 */ /* 0x000fc400078ec0ff */
[----:B------:R-:W-:Y:S01]  /*6a40*/  @!P4 FMUL R168, R168, 0.5 ;  /* 0x3f000000a8a8c820 */ /* 0x000fe20000400000 */
[----:B------:R-:W-:Y:S01]  /*6a50*/  F2FP.SATFINITE.E4M3.F32.PACK_AB_MERGE_C R19, RZ, R19, RZ ;  /* 0x00000013ff13723e */ /* 0x000fe200048070ff */
[----:B-----5:R-:W-:Y:S01]  /*6a60*/  @!P5 FMUL R164, R164, R164 ;  /* 0x000000a4a4a4d220 */ /* 0x020fe20000400000 */
[----:B------:R-:W-:Y:S02]  /*6a70*/  FSETP.GEU.AND P5, PT, R176, -126, PT ;  /* 0xc2fc0000b000780b */ /* 0x000fe40003fae000 */
[----:B------:R3:W4:Y:S01]  /*6a80*/  MUFU.EX2 R159, R168 ;  /* 0x000000a8009f7308 */ /* 0x0007220000000800 */
[----:B-1----:R-:W-:-:S01]  /*6a90*/  FFMA R172, R167, UR39, -R184 ;  /* 0x00000027a7ac7c23 */ /* 0x002fc200080008b8 */
[----:B------:R-:W-:Y:S01]  /*6aa0*/  F2FP.SATFINITE.E4M3.F32.PACK_AB_MERGE_C R154, RZ, R154, RZ ;  /* 0x0000009aff9a723e */ /* 0x000fe200048070ff */
[----:B------:R-:W-:Y:S01]  /*6ab0*/  @!P6 FMUL R173, R173, 0.5 ;  /* 0x3f000000adade820 */ /* 0x000fe20000400000 */
[----:B------:R-:W-:Y:S02]  /*6ac0*/  LOP3.LUT R19, R19, 0xff, RZ, 0xc0, !PT ;  /* 0x000000ff13137812 */ /* 0x000fe400078ec0ff */
[----:B------:R-:W-:-:S02]  /*6ad0*/  LOP3.LUT R154, R154, 0xff, RZ, 0xc0, !PT ;  /* 0x000000ff9a9a7812 */ /* 0x000fc400078ec0ff */
[----:B------:R1:W5:Y:S01]  /*6ae0*/  MUFU.EX2 R155, R173 ;  /* 0x000000ad009b7308 */ /* 0x0003620000000800 */
[----:B---3--:R-:W-:-:S01]  /*6af0*/  FFMA R168, R163, UR39, -R184 ;  /* 0x00000027a3a87c23 */ /* 0x008fc200080008b8 */
[----:B--2---:R-:W-:Y:S01]  /*6b00*/  @!P3 FMUL R21, R21, R21 ;  /* 0x000000151515b220 */ /* 0x004fe20000400000 */
[----:B------:R-:W-:Y:S01]  /*6b10*/  @!P5 FMUL R176, R176, 0.5 ;  /* 0x3f000000b0b0d820 */ /* 0x000fe20000400000 */
[----:B------:R-:W-:Y:S02]  /*6b20*/  F2FP.SATFINITE.E4M3.F32.PACK_AB_MERGE_C R156, RZ, R156, RZ ;  /* 0x0000009cff9c723e */ /* 0x000fe400048070ff */
[----:B------:R-:W-:Y:S02]  /*6b30*/  FSETP.GEU.AND P3, PT, R168, -126, PT ;  /* 0xc2fc0000a800780b */ /* 0x000fe40003f6e000 */
[----:B------:R2:W3:Y:S01]  /*6b40*/  MUFU.EX2 R158, R176 ;  /* 0x000000b0009e7308 */ /* 0x0004e20000000800 */
[----:B----4-:R-:W-:Y:S01]  /*6b50*/  @!P4 FMUL R159, R159, R159 ;  /* 0x0000009f9f9fc220 */ /* 0x010fe20000400000 */
[----:B------:R-:W-:Y:S01]  /*6b60*/  FSETP.GEU.AND P4, PT, R180, -126, PT ;  /* 0xc2fc0000b400780b */ /* 0x000fe20003f8e000 */
[----:B-1----:R-:W-:-:S01]  /*6b70*/  FFMA R173, R170, UR39, -R184 ;  /* 0x00000027aaad7c23 */ /* 0x002fc200080008b8 */
[----:B------:R-:W-:Y:S01]  /*6b80*/  LOP3.LUT R156, R156, 0xff, RZ, 0xc0, !PT ;  /* 0x000000ff9c9c7812 */ /* 0x000fe200078ec0ff */
[----:B-----5:R-:W-:Y:S01]  /*6b90*/  @!P6 FMUL R155, R155, R155 ;  /* 0x0000009b9b9be220 */ /* 0x020fe20000400000 */
[----:B------:R-:W-:-:S05]  /*6ba0*/  FSETP.GEU.AND P6, PT, R181, -126, PT ;  /* 0xc2fc0000b500780b */ /* 0x000fca0003fce000 */
[----:B------:R-:W-:Y:S01]  /*6bb0*/  @!P3 FMUL R168, R168, 0.5 ;  /* 0x3f000000a8a8b820 */ /* 0x000fe20000400000 */
[----:B--2---:R-:W-:-:S03]  /*6bc0*/  FFMA R176, R171, UR39, -R184 ;  /* 0x00000027abb07c23 */ /* 0x004fc600080008b8 */
[----:B------:R-:W1:Y:S01]  /*6bd0*/  MUFU.EX2 R162, R168 ;  /* 0x000000a800a27308 */ /* 0x000e620000000800 */
[----:B------:R-:W-:Y:S01]  /*6be0*/  @!P4 FMUL R180, R180, 0.5 ;  /* 0x3f000000b4b4c820 */ /* 0x000fe20000400000 */
[----:B---3--:R-:W-:Y:S01]  /*6bf0*/  @!P5 FMUL R158, R158, R158 ;  /* 0x0000009e9e9ed220 */ /* 0x008fe20000400000 */
[----:B------:R-:W-:Y:S01]  /*6c00*/  FSETP.GEU.AND P5, PT, R172, -126, PT ;  /* 0xc2fc0000ac00780b */ /* 0x000fe20003fae000 */
[----:B------:R-:W-:-:S04]  /*6c10*/  @!P6 FMUL R181, R181, 0.5 ;  /* 0x3f000000b5b5e820 */ /* 0x000fc80000400000 */
[----:B------:R2:W3:Y:S08]  /*6c20*/  MUFU.EX2 R163, R180 ;  /* 0x000000b400a37308 */ /* 0x0004f00000000800 */
[----:B------:R-:W-:Y:S01]  /*6c30*/  @!P5 FMUL R172, R172, 0.5 ;  /* 0x3f000000acacd820 */ /* 0x000fe20000400000 */
[----:B------:R4:W5:Y:S01]  /*6c40*/  MUFU.EX2 R166, R181 ;  /* 0x000000b500a67308 */ /* 0x0009620000000800 */
[----:B-1----:R-:W-:Y:S01]  /*6c50*/  @!P3 FMUL R162, R162, R162 ;  /* 0x000000a2a2a2b220 */ /* 0x002fe20000400000 */
[----:B------:R-:W-:Y:S01]  /*6c60*/  FSETP.GEU.AND P3, PT, R176, -126, PT ;  /* 0xc2fc0000b000780b */ /* 0x000fe20003f6e000 */
[----:B--2---:R-:W-:-:S01]  /*6c70*/  FADD R180, R152, R169 ;  /* 0x000000a998b47221 */ /* 0x004fc20000000000 */
[----:B------:R-:W-:-:S02]  /*6c80*/  F2FP.SATFINITE.E4M3.F32.PACK_AB_MERGE_C R152, RZ, R152, RZ ;  /* 0x00000098ff98723e */ /* 0x000fc400048070ff */
[----:B------:R-:W-:Y:S01]  /*6c90*/  F2FP.SATFINITE.E4M3.F32.PACK_AB_MERGE_C R169, RZ, R169, RZ ;  /* 0x000000a9ffa9723e */ /* 0x000fe200048070ff */
[----:B------:R-:W-:Y:S01]  /*6ca0*/  FADD R177, R177, R180 ;  /* 0x000000b4b1b17221 */ /* 0x000fe20000000000 */
[----:B------:R-:W1:Y:S01]  /*6cb0*/  MUFU.EX2 R167, R172 ;  /* 0x000000ac00a77308 */ /* 0x000e620000000800 */
[----:B---3--:R-:W-:Y:S01]  /*6cc0*/  @!P4 FMUL R163, R163, R163 ;  /* 0x000000a3a3a3c220 */ /* 0x008fe20000400000 */
[----:B------:R-:W-:Y:S01]  /*6cd0*/  FSETP.GEU.AND P4, PT, R173, -126, PT ;  /* 0xc2fc0000ad00780b */ /* 0x000fe20003f8e000 */
[----:B----4-:R-:W-:-:S01]  /*6ce0*/  FADD R181, R23, R160 ;  /* 0x000000a017b57221 */ /* 0x010fc20000000000 */
[----:B------:R-:W-:Y:S02]  /*6cf0*/  LOP3.LUT R152, R152, 0xff, RZ, 0xc0, !PT ;  /* 0x000000ff98987812 */ /* 0x000fe400078ec0ff */
[----:B------:R-:W-:Y:S01]  /*6d00*/  F2FP.SATFINITE.E4M3.F32.PACK_AB_MERGE_C R23, RZ, R23, RZ ;  /* 0x00000017ff17723e */ /* 0x000fe200048070ff */
[----:B------:R-:W-:Y:S01]  /*6d10*/  @!P3 FMUL R176, R176, 0.5 ;  /* 0x3f000000b0b0b820 */ /* 0x000fe20000400000 */
[----:B------:R-:W-:Y:S01]  /*6d20*/  F2FP.SATFINITE.E4M3.F32.PACK_AB_MERGE_C R160, RZ, R160, RZ ;  /* 0x000000a0ffa0723e */ /* 0x000fe200048070ff */
[----:B-----5:R-:W-:Y:S01]  /*6d30*/  @!P6 FMUL R166, R166, R166 ;  /* 0x000000a6a6a6e220 */ /* 0x020fe20000400000 */
[----:B------:R-:W-:Y:S01]  /*6d40*/  FSETP.GEU.AND P6, PT, R174, -126, PT ;  /* 0xc2fc0000ae00780b */ /* 0x000fe20003fce000 */
[----:B------:R2:W3:Y:S01]  /*6d50*/  MUFU.EX2 R168, R176 ;  /* 0x000000b000a87308 */ /* 0x0004e20000000800 */
[----:B------:R-:W-:-:S02]  /*6d60*/  LOP3.LUT R23, R23, 0xffff, RZ, 0xc0, !PT ;  /* 0x0000ffff17177812 */ /* 0x000fc400078ec0ff */
[----:B------:R-:W-:Y:S01]  /*6d70*/  LOP3.LUT R160, R160, 0xffff, RZ, 0xc0, !PT ;  /* 0x0000ffffa0a07812 */ /* 0x000fe200078ec0ff */
[----:B------:R-:W-:Y:S01]  /*6d80*/  @!P4 FMUL R173, R173, 0.5 ;  /* 0x3f000000adadc820 */ /* 0x000fe20000400000 */
[----:B------:R-:W-:Y:S01]  /*6d90*/  LOP3.LUT R169, R169, 0xff, RZ, 0xc0, !PT ;  /* 0x000000ffa9a97812 */ /* 0x000fe200078ec0ff */
[----:B-1----:R-:W-:Y:S01]  /*6da0*/  @!P5 FMUL R167, R167, R167 ;  /* 0x000000a7a7a7d220 */ /* 0x002fe20000400000 */
[----:B------:R-:W-:Y:S01]  /*6db0*/  FSETP.GEU.AND P5, PT, R175, -126, PT ;  /* 0xc2fc0000af00780b */ /* 0x000fe20003fae000 */
[----:B------:R1:W4:Y:S01]  /*6dc0*/  MUFU.EX2 R170, R173 ;  /* 0x000000ad00aa7308 */ /* 0x0003220000000800 */
[----:B--2---:R-:W-:-:S01]  /*6dd0*/  FADD R176, R18, R157 ;  /* 0x0000009d12b07221 */ /* 0x004fc20000000000 */
[----:B------:R-:W-:Y:S02]  /*6de0*/  F2FP.SATFINITE.E4M3.F32.PACK_AB_MERGE_C R18, RZ, R18, RZ ;  /* 0x00000012ff12723e */ /* 0x000fe400048070ff */
[----:B------:R-:W-:Y:S01]  /*6df0*/  @!P6 FMUL R174, R174, 0.5 ;  /* 0x3f000000aeaee820 */ /* 0x000fe20000400000 */
[----:B------:R-:W-:Y:S01]  /*6e00*/  FADD R176, R176, R181 ;  /* 0x000000b5b0b07221 */ /* 0x000fe20000000000 */
[----:B------:R-:W-:-:S02]  /*6e10*/  LOP3.LUT R18, R18, 0xffff, RZ, 0xc0, !PT ;  /* 0x0000ffff12127812 */ /* 0x000fc400078ec0ff */
[----:B------:R-:W2:Y:S01]  /*6e20*/  MUFU.EX2 R172, R174 ;  /* 0x000000ae00ac7308 */ /* 0x000ea20000000800 */
[----:B-1----:R-:W-:-:S01]  /*6e30*/  FFMA R173, R179, UR39, -R184 ;  /* 0x00000027b3ad7c23 */ /* 0x002fc200080008b8 */
[----:B---3--:R-:W-:Y:S01]  /*6e40*/  @!P3 FMUL R168, R168, R168 ;  /* 0x000000a8a8a8b220 */ /* 0x008fe20000400000 */
[----:B------:R-:W-:-:S01]  /*6e50*/  FFMA R184, R183, UR39, -R184 ;  /* 0x00000027b7b87c23 */ /* 0x000fc200080008b8 */
[----:B------:R-:W-:Y:S01]  /*6e60*/  @!P5 FMUL R175, R175, 0.5 ;  /* 0x3f000000afafd820 */ /* 0x000fe20000400000 */
[----:B------:R-:W-:-:S01]  /*6e70*/  FADD R179, R22, R165 ;  /* 0x000000a516b37221 */ /* 0x000fc20000000000 */
[----:B------:R-:W-:Y:S01]  /*6e80*/  FSETP.GEU.AND P3, PT, R173, -126, PT ;  /* 0xc2fc0000ad00780b */ /* 0x000fe20003f6e000 */
[----:B------:R-:W-:-:S01]  /*6e90*/  FADD R183, R153, R164 ;  /* 0x000000a499b77221 */ /* 0x000fc20000000000 */
[----:B------:R-:W1:Y:S01]  /*6ea0*/  MUFU.EX2 R171, R175 ;  /* 0x000000af00ab7308 */ /* 0x000e620000000800 */
[----:B----4-:R-:W-:Y:S01]  /*6eb0*/  @!P4 FMUL R170, R170, R170 ;  /* 0x000000aaaaaac220 */ /* 0x010fe20000400000 */
[----:B------:R-:W-:Y:S01]  /*6ec0*/  FSETP.GEU.AND P4, PT, R178, -126, PT ;  /* 0xc2fc0000b200780b */ /* 0x000fe20003f8e000 */
[----:B------:R-:W-:-:S01]  /*6ed0*/  FADD R14, R14, R179 ;  /* 0x000000b30e0e7221 */ /* 0x000fc20000000000 */
[----:B------:R-:W-:Y:S01]  /*6ee0*/  F2FP.SATFINITE.E4M3.F32.PACK_AB_MERGE_C R153, RZ, R153, RZ ;  /* 0x00000099ff99723e */ /* 0x000fe200048070ff */
[----:B------:R-:W-:-:S01]  /*6ef0*/  FADD R179, R21, R168 ;  /* 0x000000a815b37221 */ /* 0x000fc20000000000 */
[----:B------:R-:W-:Y:S01]  /*6f00*/  F2FP.SATFINITE.E4M3.F32.PACK_AB_MERGE_C R157, RZ, R157, RZ ;  /* 0x0000009dff9d723e */ /* 0x000fe200048070ff */
[----:B------:R-:W-:-:S01]  /*6f10*/  FADD R14, R14, R177 ;  /* 0x000000b10e0e7221 */ /* 0x000fc20000000000 */
[----:B------:R-:W-:Y:S01]  /*6f20*/  LOP3.LUT R153, R153, 0xffff, RZ, 0xc0, !PT ;  /* 0x0000ffff99997812 */ /* 0x000fe200078ec0ff */
[----:B--2---:R-:W-:Y:S01]  /*6f30*/  @!P6 FMUL R172, R172, R172 ;  /* 0x000000acacace220 */ /* 0x004fe20000400000 */
[----:B------:R-:W-:Y:S01]  /*6f40*/  FSETP.GEU.AND P6, PT, R182, -126, PT ;  /* 0xc2fc0000b600780b */ /* 0x000fe20003fce000 */
[----:B------:R-:W-:Y:S01]  /*6f50*/  @!P3 FMUL R173, R173, 0.5 ;  /* 0x3f000000adadb820 */ /* 0x000fe20000400000 */
[----:B------:R-:W-:Y:S01]  /*6f60*/  PRMT R17, R18, 0x7604, R17 ;  /* 0x0000760412117816 */ /* 0x000fe20000000011 */
[----:B------:R-:W-:-:S01]  /*6f70*/  FADD R180, R155, R172 ;  /* 0x000000ac9bb47221 */ /* 0x000fc20000000000 */
[----:B------:R-:W-:Y:S01]  /*6f80*/  PRMT R152, R153, 0x7604, R152 ;  /* 0x0000760499987816 */ /* 0x000fe20000000098 */
[----:B------:R-:W-:Y:S01]  /*6f90*/  @!P4 FMUL R178, R178, 0.5 ;  /* 0x3f000000b2b2c820 */ /* 0x000fe20000400000 */
[----:B------:R-:W-:Y:S01]  /*6fa0*/  F2FP.SATFINITE.E4M3.F32.PACK_AB_MERGE_C R155, RZ, R155, RZ ;  /* 0x0000009bff9b723e */ /* 0x000fe200048070ff */
[----:B------:R-:W2:Y:S01]  /*6fb0*/  MUFU.EX2 R173, R173 ;  /* 0x000000ad00ad7308 */ /* 0x000ea20000000800 */
[----:B-1----:R-:W-:Y:S01]  /*6fc0*/  @!P5 FMUL R171, R171, R171 ;  /* 0x000000abababd220 */ /* 0x002fe20000400000 */
[----:B------:R-:W-:-:S02]  /*6fd0*/  FSETP.GEU.AND P5, PT, R184, -126, PT ;  /* 0xc2fc0000b800780b */ /* 0x000fc40003fae000 */
[----:B------:R-:W-:Y:S01]  /*6fe0*/  F2FP.SATFINITE.E4M3.F32.PACK_AB_MERGE_C R21, RZ, R21, RZ ;  /* 0x00000015ff15723e */ /* 0x000fe200048070ff */
[----:B------:R-:W-:Y:S01]  /*6ff0*/  FADD R181, R158, R171 ;  /* 0x000000ab9eb57221 */ /* 0x000fe20000000000 */
[----:B------:R-:W-:Y:S01]  /*7000*/  @!P6 FMUL R182, R182, 0.5 ;  /* 0x3f000000b6b6e820 */ /* 0x000fe20000400000 */
[----:B------:R-:W-:Y:S01]  /*7010*/  LOP3.LUT R157, R157, 0xffff, RZ, 0xc0, !PT ;  /* 0x0000ffff9d9d7812 */ /* 0x000fe200078ec0ff */
[----:B------:R1:W3:Y:S01]  /*7020*/  MUFU.EX2 R174, R178 ;  /* 0x000000b200ae7308 */ /* 0x0002e20000000800 */
[----:B------:R-:W-:Y:S02]  /*7030*/  F2FP.SATFINITE.E4M3.F32.PACK_AB_MERGE_C R22, RZ, R22, RZ ;  /* 0x00000016ff16723e */ /* 0x000fe400048070ff */
[----:B------:R-:W-:Y:S02]  /*7040*/  F2FP.SATFINITE.E4M3.F32.PACK_AB_MERGE_C R165, RZ, R165, RZ ;  /* 0x000000a5ffa5723e */ /* 0x000fe400048070ff */
[----:B------:R-:W-:Y:S02]  /*7050*/  F2FP.SATFINITE.E4M3.F32.PACK_AB_MERGE_C R158, RZ, R158, RZ ;  /* 0x0000009eff9e723e */ /* 0x000fe400048070ff */
[----:B------:R-:W-:Y:S01]  /*7060*/  @!P5 FMUL R184, R184, 0.5 ;  /* 0x3f000000b8b8d820 */ /* 0x000fe20000400000 */
[----:B------:R4:W5:Y:S01]  /*7070*/  MUFU.EX2 R175, R182 ;  /* 0x000000b600af7308 */ /* 0x0009620000000800 */
[----:B--2---:R-:W-:Y:S01]  /*7080*/  @!P3 FMUL R173, R173, R173 ;  /* 0x000000adadadb220 */ /* 0x004fe20000400000 */
[----:B------:R-:W-:Y:S01]  /*7090*/  FSETP.GEU.AND P3, PT, R15, -126, PT ;  /* 0xc2fc00000f00780b */ /* 0x000fe20003f6e000 */
[----:B-1----:R-:W-:-:S01]  /*70a0*/  FADD R178, R20, R161 ;  /* 0x000000a114b27221 */ /* 0x002fc20000000000 */
[----:B------:R-:W-:-:S02]  /*70b0*/  F2FP.SATFINITE.E4M3.F32.PACK_AB_MERGE_C R20, RZ, R20, RZ ;  /* 0x00000014ff14723e */ /* 0x000fc400048070ff */
[----:B------:R-:W-:Y:S01]  /*70c0*/  F2FP.SATFINITE.E4M3.F32.PACK_AB_MERGE_C R161, RZ, R161, RZ ;  /* 0x000000a1ffa1723e */ /* 0x000fe200048070ff */
[----:B------:R-:W-:Y:S01]  /*70d0*/  FADD R183, R178, R183 ;  /* 0x000000b7b2b77221 */ /* 0x000fe20000000000 */
[----:B------:R-:W1:Y:S01]  /*70e0*/  MUFU.EX2 R16, R184 ;  /* 0x000000b800107308 */ /* 0x000e620000000800 */
[----:B------:R-:W-:-:S01]  /*70f0*/  FADD R178, R159, R170 ;  /* 0x000000aa9fb27221 */ /* 0x000fc20000000000 */
[----:B------:R-:W-:Y:S01]  /*7100*/  F2FP.SATFINITE.E4M3.F32.PACK_AB_MERGE_C R159, RZ, R159, RZ ;  /* 0x0000009fff9f723e */ /* 0x000fe200048070ff */
[----:B------:R-:W-:-:S01]  /*7110*/  FADD R183, R176, R183 ;  /* 0x000000b7b0b77221 */ /* 0x000fc20000000000 */
[----:B---3--:R-:W-:Y:S01]  /*7120*/  @!P4 FMUL R174, R174, R174 ;  /* 0x000000aeaeaec220 */ /* 0x008fe20000400000 */
[----:B------:R-:W-:Y:S01]  /*7130*/  FSETP.GEU.AND P4, PT, R185, -126, PT ;  /* 0xc2fc0000b900780b */ /* 0x000fe20003f8e000 */
[----:B----4-:R-:W-:Y:S01]  /*7140*/  FADD R182, R162, R173 ;  /* 0x000000ada2b67221 */ /* 0x010fe20000000000 */
[----:B------:R-:W-:Y:S01]  /*7150*/  @!P3 FMUL R15, R15, 0.5 ;  /* 0x3f0000000f0fb820 */ /* 0x000fe20000400000 */
[----:B------:R-:W-:Y:S01]  /*7160*/  FADD R183, R14, R183 ;  /* 0x000000b70eb77221 */ /* 0x000fe20000000000 */
[----:B-----5:R-:W-:Y:S01]  /*7170*/  @!P6 FMUL R175, R175, R175 ;  /* 0x000000afafafe220 */ /* 0x020fe20000400000 */
[----:B------:R-:W-:Y:S01]  /*7180*/  SHF.L.U32 R18, R159, 0x10, RZ ;  /* 0x000000109f127819 */ /* 0x000fe200000006ff */
[----:B------:R2:W3:Y:S01]  /*7190*/  MUFU.EX2 R14, R15 ;  /* 0x0000000f000e7308 */ /* 0x0004e20000000800 */
[----:B------:R-:W-:Y:S01]  /*71a0*/  LOP3.LUT R20, R20, 0xffff, RZ, 0xc0, !PT ;  /* 0x0000ffff14147812 */ /* 0x000fe200078ec0ff */
[----:B------:R-:W-:Y:S01]  /*71b0*/  FADD R189, R166, R175 ;  /* 0x000000afa6bd7221 */ /* 0x000fe20000000000 */
[----:B------:R-:W-:Y:S01]  /*71c0*/  F2FP.SATFINITE.E4M3.F32.PACK_AB_MERGE_C R166, RZ, R166, RZ ;  /* 0x000000a6ffa6723e */ /* 0x000fe200048070ff */
[----:B------:R-:W-:Y:S01]  /*71d0*/  FADD R187, R163, R174 ;  /* 0x000000aea3bb7221 */ /* 0x000fe20000000000 */
[----:B------:R-:W-:Y:S01]  /*71e0*/  F2FP.SATFINITE.E4M3.F32.PACK_AB_MERGE_C R170, RZ, R170, RZ ;  /* 0x000000aaffaa723e */ /* 0x000fe200048070ff */
[----:B-1----:R-:W-:Y:S01]  /*71f0*/  @!P5 FMUL R16, R16, R16 ;  /* 0x000000101010d220 */ /* 0x002fe20000400000 */
[----:B------:R-:W-:Y:S01]  /*7200*/  LOP3.LUT R17, R17, 0xff0000, R18, 0xf8, !PT ;  /* 0x00ff000011117812 */ /* 0x000fe200078ef812 */
[----:B------:R-:W-:Y:S01]  /*7210*/  @!P4 FMUL R185, R185, 0.5 ;  /* 0x3f000000b9b9c820 */ /* 0x000fe20000400000 */
[----:B--2---:R-:W-:Y:S01]  /*7220*/  SHF.L.U32 R15, R166, 0x10, RZ ;  /* 0x00000010a60f7819 */ /* 0x004fe200000006ff */
[----:B------:R-:W-:Y:S01]  /*7230*/  FADD R184, R167, R16 ;  /* 0x00000010a7b87221 */ /* 0x000fe20000000000 */
[----:B------:R-:W-:Y:S01]  /*7240*/  PRMT R19, R20, 0x7604, R19 ;  /* 0x0000760414137816 */ /* 0x000fe20000000013 */
[----:B------:R-:W-:Y:S01]  /*7250*/  FADD R179, R179, R182 ;  /* 0x000000b6b3b37221 */ /* 0x000fe20000000000 */
[----:B------:R-:W-:Y:S01]  /*7260*/  SHF.L.U32 R18, R155, 0x10, RZ ;  /* 0x000000109b127819 */ /* 0x000fe200000006ff */
[----:B------:R-:W1:Y:S01]  /*7270*/  MUFU.EX2 R185, R185 ;  /* 0x000000b900b97308 */ /* 0x000e620000000800 */
[----:B------:R-:W-:Y:S01]  /*7280*/  LOP3.LUT R152, R152, 0xff0000, R15, 0xf8, !PT ;  /* 0x00ff000098987812 */ /* 0x000fe200078ef80f */
[----:B------:R-:W-:Y:S01]  /*7290*/  FADD R184, R181, R184 ;  /* 0x000000b8b5b87221 */ /* 0x000fe20000000000 */
[----:B------:R-:W-:Y:S01]  /*72a0*/  LOP3.LUT R21, R21, 0xffff, RZ, 0xc0, !PT ;  /* 0x0000ffff15157812 */ /* 0x000fe200078ec0ff */
[----:B------:R-:W-:Y:S01]  /*72b0*/  FADD R178, R178, R187 ;  /* 0x000000bbb2b27221 */ /* 0x000fe20000000000 */
[----:B------:R-:W-:Y:S01]  /*72c0*/  PRMT R154, R157, 0x7604, R154 ;  /* 0x000076049d9a7816 */ /* 0x000fe2000000009a */
[----:B------:R-:W-:Y:S01]  /*72d0*/  FADD R189, R180, R189 ;  /* 0x000000bdb4bd7221 */ /* 0x000fe20000000000 */
[----:B------:R-:W-:Y:S01]  /*72e0*/  F2FP.SATFINITE.E4M3.F32.PACK_AB_MERGE_C R163, RZ, R163, RZ ;  /* 0x000000a3ffa3723e */ /* 0x000fe200048070ff */
[----:B------:R-:W-:Y:S01]  /*72f0*/  FADD R179, R179, R184 ;  /* 0x000000b8b3b37221 */ /* 0x000fe20000000000 */
[----:B------:R-:W-:Y:S01]  /*7300*/  SHF.L.U32 R15, R170, 0x10, RZ ;  /* 0x00000010aa0f7819 */ /* 0x000fe200000006ff */
[----:B------:R-:W-:Y:S01]  /*7310*/  FADD R178, R178, R189 ;  /* 0x000000bdb2b27221 */ /* 0x000fe20000000000 */
[----:B------:R-:W-:Y:S01]  /*7320*/  F2FP.SATFINITE.E4M3.F32.PACK_AB_MERGE_C R167, RZ, R167, RZ ;  /* 0x000000a7ffa7723e */ /* 0x000fe200048070ff */
[----:B------:R-:W-:Y:S01]  /*7330*/  IMAD.U32 R163, R163, 0x10000, RZ ;  /* 0x00010000a3a37824 */ /* 0x000fe200078e00ff */
[----:B------:R-:W-:Y:S01]  /*7340*/  LOP3.LUT R22, R22, 0xff, RZ, 0xc0, !PT ;  /* 0x000000ff16167812 */ /* 0x000fe200078ec0ff */
[----:B------:R-:W-:Y:S01]  /*7350*/  FADD R178, R178, R179 ;  /* 0x000000b3b2b27221 */ /* 0x000fe20000000000 */
[----:B------:R-:W-:Y:S01]  /*7360*/  LOP3.LUT R165, R165, 0xff, RZ, 0xc0, !PT ;  /* 0x000000ffa5a57812 */ /* 0x000fe200078ec0ff */
[----:B---3--:R-:W-:Y:S01]  /*7370*/  @!P3 FMUL R14, R14, R14 ;  /* 0x0000000e0e0eb220 */ /* 0x008fe20000400000 */
[----:B------:R-:W-:Y:S01]  /*7380*/  F2FP.SATFINITE.E4M3.F32.PACK_AB_MERGE_C R172, RZ, R172, RZ ;  /* 0x000000acffac723e */ /* 0x000fe200048070ff */
[----:B-1----:R-:W-:Y:S01]  /*7390*/  @!P4 FMUL R185, R185, R185 ;  /* 0x000000b9b9b9c220 */ /* 0x002fe20000400000 */
[----:B------:R-:W-:Y:S01]  /*73a0*/  F2FP.SATFINITE.E4M3.F32.PACK_AB_MERGE_C R174, RZ, R174, RZ ;  /* 0x000000aeffae723e */ /* 0x000fe200048070ff */
[----:B------:R-:W-:Y:S01]  /*73b0*/  FFMA R7, R14, R7, R183 ;  /* 0x000000070e077223 */ /* 0x000fe200000000b7 */
[----:B------:R-:W-:Y:S01]  /*73c0*/  F2FP.SATFINITE.E4M3.F32.PACK_AB_MERGE_C R164, RZ, R164, RZ ;  /* 0x000000a4ffa4723e */ /* 0x000fe200048070ff */
[----:B------:R-:W-:Y:S01]  /*73d0*/  FFMA R6, R185, R6, R178 ;  /* 0x00000006b9067223 */ /* 0x000fe200000000b2 */
[----:B------:R-:W-:Y:S01]  /*73e0*/  F2FP.SATFINITE.E4M3.F32.PACK_AB_MERGE_C R162, RZ, R162, RZ ;  /* 0x000000a2ffa2723e */ /* 0x000fe200048070ff */
[-C--:B------:R-:W-:Y:S01]  /*73f0*/  FMUL R24, R24, R14.reuse ;  /* 0x0000000e18187220 */ /* 0x080fe20000400000 */
[----:B------:R-:W-:Y:S01]  /*7400*/  LOP3.LUT R161, R161, 0xffff, RZ, 0xc0, !PT ;  /* 0x0000ffffa1a17812 */ /* 0x000fe200078ec0ff */
[-C--:B------:R-:W-:Y:S01]  /*7410*/  FMUL R25, R25, R14.reuse ;  /* 0x0000000e19197220 */ /* 0x080fe20000400000 */
[----:B------:R-:W-:Y:S01]  /*7420*/  LOP3.LUT R19, R19, 0xff0000, R18, 0xf8, !PT ;  /* 0x00ff000013137812 */ /* 0x000fe200078ef812 */
[----:B------:R-:W-:Y:S01]  /*7430*/  IMAD.SHL.U32 R18, R21, 0x1000000, RZ ;  /* 0x0100000015127824 */ /* 0x000fe200078e00ff */
[----:B------:R-:W-:Y:S01]  /*7440*/  LOP3.LUT R158, R158, 0xffff, RZ, 0xc0, !PT ;  /* 0x0000ffff9e9e7812 */ /* 0x000fe200078ec0ff */
[-C--:B------:R-:W-:Y:S01]  /*7450*/  FMUL R28, R28, R14.reuse ;  /* 0x0000000e1c1c7220 */ /* 0x080fe20000400000 */
[----:B------:R-:W-:Y:S01]  /*7460*/  F2FP.SATFINITE.E4M3.F32.PACK_AB_MERGE_C R171, RZ, R171, RZ ;  /* 0x000000abffab723e */ /* 0x000fe200048070ff */
[-C--:B------:R-:W-:Y:S01]  /*7470*/  FMUL R29, R29, R14.reuse ;  /* 0x0000000e1d1d7220 */ /* 0x080fe20000400000 */
[----:B------:R-:W-:Y:S01]  /*7480*/  LOP3.LUT R154, R154, 0xff0000, R15, 0xf8, !PT ;  /* 0x00ff00009a9a7812 */ /* 0x000fe200078ef80f */
[-C--:B------:R-:W-:Y:S01]  /*7490*/  FMUL R32, R32, R14.reuse ;  /* 0x0000000e20207220 */ /* 0x080fe20000400000 */
[----:B------:R-:W-:Y:S01]  /*74a0*/  LOP3.LUT R167, R167, 0xffff, RZ, 0xc0, !PT ;  /* 0x0000ffffa7a77812 */ /* 0x000fe200078ec0ff */
[----:B------:R-:W-:Y:S01]  /*74b0*/  FMUL R33, R33, R14 ;  /* 0x0000000e21217220 */ /* 0x000fe20000400000 */
[----:B------:R-:W-:Y:S01]  /*74c0*/  F2FP.SATFINITE.E4M3.F32.PACK_AB_MERGE_C R168, RZ, R168, RZ ;  /* 0x000000a8ffa8723e */ /* 0x000fe200048070ff */
[-C--:B------:R-:W-:Y:S01]  /*74d0*/  FMUL R36, R36, R14.reuse ;  /* 0x0000000e24247220 */ /* 0x080fe20000400000 */
[----:B------:R-:W-:Y:S01]  /*74e0*/  F2FP.SATFINITE.E4M3.F32.PACK_AB_MERGE_C R173, RZ, R173, RZ ;  /* 0x000000adffad723e */ /* 0x000fe200048070ff */
[----:B------:R-:W-:Y:S01]  /*74f0*/  IMAD.SHL.U32 R167, R167, 0x1000000, RZ ;  /* 0x01000000a7a77824 */ /* 0x000fe200078e00ff */
[----:B------:R-:W-:Y:S01]  /*7500*/  PRMT R22, R23, 0x7604, R22 ;  /* 0x0000760417167816 */ /* 0x000fe20000000016 */
[----:B------:R-:W-:Y:S01]  /*7510*/  IMAD.U32 R23, R172, 0x10000, RZ ;  /* 0x00010000ac177824 */ /* 0x000fe200078e00ff */
[----:B------:R-:W-:Y:S01]  /*7520*/  PRMT R160, R160, 0x7604, R165 ;  /* 0x00007604a0a07816 */ /* 0x000fe200000000a5 */
[-C--:B------:R-:W-:Y:S01]  /*7530*/  FMUL R37, R37, R14.reuse ;  /* 0x0000000e25257220 */ /* 0x080fe20000400000 */
[----:B------:R-:W-:Y:S01]  /*7540*/  SHF.L.U32 R15, R174, 0x10, RZ ;  /* 0x00000010ae0f7819 */ /* 0x000fe200000006ff */
[-C--:B------:R-:W-:Y:S01]  /*7550*/  FMUL R40, R40, R14.reuse ;  /* 0x0000000e28287220 */ /* 0x080fe20000400000 */
[----:B------:R-:W-:Y:S01]  /*7560*/  LOP3.LUT R164, R164, 0xffff, RZ, 0xc0, !PT ;  /* 0x0000ffffa4a47812 */ /* 0x000fe200078ec0ff */
[-C--:B------:R-:W-:Y:S01]  /*7570*/  FMUL R41, R41, R14.reuse ;  /* 0x0000000e29297220 */ /* 0x080fe20000400000 */
[----:B------:R-:W-:Y:S01]  /*7580*/  F2FP.SATFINITE.E4M3.F32.PACK_AB_MERGE_C R175, RZ, R175, RZ ;  /* 0x000000afffaf723e */ /* 0x000fe200048070ff */
[-C--:B------:R-:W-:Y:S01]  /*7590*/  FMUL R44, R44, R14.reuse ;  /* 0x0000000e2c2c7220 */ /* 0x080fe20000400000 */
[----:B------:R-:W-:Y:S01]  /*75a0*/  LOP3.LUT R162, R162, 0xffff, RZ, 0xc0, !PT ;  /* 0x0000ffffa2a27812 */ /* 0x000fe200078ec0ff */
[----:B------:R-:W-:Y:S01]  /*75b0*/  FMUL R45, R45, R14 ;  /* 0x0000000e2d2d7220 */ /* 0x000fe20000400000 */
[----:B------:R-:W-:Y:S01]  /*75c0*/  F2FP.SATFINITE.E4M3.F32.PACK_AB_MERGE_C R16, RZ, R16, RZ ;  /* 0x00000010ff10723e */ /* 0x000fe200048070ff */
        /* <DEDUP_REMOVED lines=9> */
[----:B------:R-:W-:Y:S01]  /*7660*/  LOP3.LUT R173, R173, 0xffff, RZ, 0xc0, !PT ;  /* 0x0000ffffadad7812 */ /* 0x000fe200078ec0ff */
[-C--:B------:R-:W-:Y:S01]  /*7670*/  FMUL R57, R57, R14.reuse ;  /* 0x0000000e39397220 */ /* 0x080fe20000400000 */
[----:B------:R-:W-:Y:S01]  /*7680*/  LOP3.LUT R160, R160, 0xff0000, R15, 0xf8, !PT ;  /* 0x00ff0000a0a07812 */ /* 0x000fe200078ef80f */
[----:B------:R-:W-:Y:S01]  /*7690*/  FMUL R60, R60, R14 ;  /* 0x0000000e3c3c7220 */ /* 0x000fe20000400000 */
[----:B------:R-:W-:Y:S01]  /*76a0*/  LOP3.LUT R17, R17, R18, RZ, 0xfc, !PT ;  /* 0x0000001211117212 */ /* 0x000fe200078efcff */
[----:B------:R-:W-:Y:S01]  /*76b0*/  IMAD.SHL.U32 R173, R173, 0x1000000, RZ ;  /* 0x01000000adad7824 */ /* 0x000fe200078e00ff */
[----:B------:R-:W-:Y:S01]  /*76c0*/  PRMT R164, R164, 0x7604, R169 ;  /* 0x00007604a4a47816 */ /* 0x000fe200000000a9 */
[-C--:B------:R-:W-:Y:S01]  /*76d0*/  FMUL R61, R61, R14.reuse ;  /* 0x0000000e3d3d7220 */ /* 0x080fe20000400000 */
[----:B------:R-:W-:Y:S01]  /*76e0*/  LOP3.LUT R22, R22, 0xff0000, R163, 0xf8, !PT ;  /* 0x00ff000016167812 */ /* 0x000fe200078ef8a3 */
[-C--:B------:R-:W-:Y:S01]  /*76f0*/  FMUL R64, R64, R14.reuse ;  /* 0x0000000e40407220 */ /* 0x080fe20000400000 */
[----:B------:R-:W-:Y:S01]  /*7700*/  SHF.L.U32 R175, R175, 0x10, RZ ;  /* 0x00000010afaf7819 */ /* 0x000fe200000006ff */
[-C--:B------:R-:W-:Y:S01]  /*7710*/  FMUL R65, R65, R14.reuse ;  /* 0x0000000e41417220 */ /* 0x080fe20000400000 */
[----:B------:R-:W-:Y:S01]  /*7720*/  SHF.L.U32 R15, R162, 0x18, RZ ;  /* 0x00000018a20f7819 */ /* 0x000fe200000006ff */
[-C--:B------:R-:W-:Y:S01]  /*7730*/  FMUL R68, R68, R14.reuse ;  /* 0x0000000e44447220 */ /* 0x080fe20000400000 */
[----:B------:R-:W-:Y:S01]  /*7740*/  LOP3.LUT R18, R16, 0xffff, RZ, 0xc0, !PT ;  /* 0x0000ffff10127812 */ /* 0x000fe200078ec0ff */
[-C--:B------:R-:W-:Y:S01]  /*7750*/  FMUL R69, R69, R14.reuse ;  /* 0x0000000e45457220 */ /* 0x080fe20000400000 */
[----:B------:R-:W-:Y:S01]  /*7760*/  LOP3.LUT R23, R156, 0xff0000, R23, 0xf8, !PT ;  /* 0x00ff00009c177812 */ /* 0x000fe200078ef817 */
[----:B------:R-:W-:Y:S01]  /*7770*/  FMUL R72, R72, R14 ;  /* 0x0000000e48487220 */ /* 0x000fe20000400000 */
[----:B------:R-:W-:Y:S01]  /*7780*/  LOP3.LUT R158, R19, R158, RZ, 0xfc, !PT ;  /* 0x0000009e139e7212 */ /* 0x000fe200078efcff */
[-C--:B------:R-:W-:Y:S01]  /*7790*/  FMUL R73, R73, R14.reuse ;  /* 0x0000000e49497220 */ /* 0x080fe20000400000 */
[----:B------:R-:W-:Y:S01]  /*77a0*/  SHF.L.U32 R16, R171, 0x18, RZ ;  /* 0x00000018ab107819 */ /* 0x000fe200000006ff */
[-C--:B------:R-:W-:Y:S01]  /*77b0*/  FMUL R76, R76, R14.reuse ;  /* 0x0000000e4c4c7220 */ /* 0x080fe20000400000 */
[----:B------:R-:W-:Y:S01]  /*77c0*/  SHF.L.U32 R19, R168, 0x18, RZ ;  /* 0x00000018a8137819 */ /* 0x000fe200000006ff */
[-C--:B------:R-:W-:Y:S01]  /*77d0*/  FMUL R77, R77, R14.reuse ;  /* 0x0000000e4d4d7220 */ /* 0x080fe20000400000 */
[----:B------:R-:W-:Y:S01]  /*77e0*/  LOP3.LUT R164, R164, 0xff0000, R175, 0xf8, !PT ;  /* 0x00ff0000a4a47812 */ /* 0x000fe200078ef8af */
[-C--:B------:R-:W-:Y:S01]  /*77f0*/  FMUL R80, R80, R14.reuse ;  /* 0x0000000e50507220 */ /* 0x080fe20000400000 */
[----:B------:R-:W-:Y:S01]  /*7800*/  LOP3.LUT R15, R22, R15, RZ, 0xfc, !PT ;  /* 0x0000000f160f7212 */ /* 0x000fe200078efcff */
[-C--:B------:R-:W-:Y:S01]  /*7810*/  FMUL R81, R81, R14.reuse ;  /* 0x0000000e51517220 */ /* 0x080fe20000400000 */
[----:B------:R-:W-:Y:S01]  /*7820*/  LOP3.LUT R152, R152, R167, RZ, 0xfc, !PT ;  /* 0x000000a798987212 */ /* 0x000fe200078efcff */
[-C--:B------:R-:W-:Y:S01]  /*7830*/  FMUL R84, R84, R14.reuse ;  /* 0x0000000e54547220 */ /* 0x080fe20000400000 */
[----:B------:R-:W-:Y:S01]  /*7840*/  SHF.L.U32 R21, R18, 0x18, RZ ;  /* 0x0000001812157819 */ /* 0x000fe200000006ff */
[----:B------:R-:W-:Y:S01]  /*7850*/  FMUL R85, R85, R14 ;  /* 0x0000000e55557220 */ /* 0x000fe20000400000 */
        /* <DEDUP_REMOVED lines=8> */
[----:B------:R-:W-:Y:S01]  /*78e0*/  LOP3.LUT R160, R160, R173, RZ, 0xfc, !PT ;  /* 0x000000ada0a07212 */ /* 0x000fe200078efcff */
[-C--:B------:R-:W-:Y:S01]  /*78f0*/  FMUL R96, R96, R14.reuse ;  /* 0x0000000e60607220 */ /* 0x080fe20000400000 */
[----:B------:R-:W-:Y:S01]  /*7900*/  LOP3.LUT R21, R164, R21, RZ, 0xfc, !PT ;  /* 0x00000015a4157212 */ /* 0x000fe200078efcff */
[----:B------:R1:W2:Y:S01]  /*7910*/  SHFL.IDX PT, R23, R23, R10, 0x1c1f ;  /* 0x001c1f0a17177589 */ /* 0x0002a200000e0000 */
[----:B------:R-:W-:Y:S01]  /*7920*/  SEL R17, R152, R15, P2 ;  /* 0x0000000f98117207 */ /* 0x000fe20001000000 */
[----:B------:R-:W-:Y:S01]  /*7930*/  FMUL R97, R97, R14 ;  /* 0x0000000e61617220 */ /* 0x000fe20000400000 */
[----:B------:R-:W-:Y:S01]  /*7940*/  SEL R152, R15, R152, P2 ;  /* 0x000000980f987207 */ /* 0x000fe20001000000 */
[----:B------:R1:W3:Y:S01]  /*7950*/  SHFL.IDX PT, R158, R158, R11, 0x1c1f ;  /* 0x001c1f0b9e9e7589 */ /* 0x0002e200000e0000 */
[----:B------:R-:W-:Y:S01]  /*7960*/  SEL R15, R16, R19, P2 ;  /* 0x00000013100f7207 */ /* 0x000fe20001000000 */
[----:B------:R-:W-:Y:S01]  /*7970*/  FMUL R100, R100, R14 ;  /* 0x0000000e64647220 */ /* 0x000fe20000400000 */
[----:B------:R-:W-:Y:S01]  /*7980*/  SEL R16, R19, R16, P2 ;  /* 0x0000001013107207 */ /* 0x000fe20001000000 */
[----:B------:R1:W4:Y:S01]  /*7990*/  SHFL.IDX PT, R17, R17, R10, 0x1c1f ;  /* 0x001c1f0a11117589 */ /* 0x00032200000e0000 */
[----:B------:R-:W-:Y:S01]  /*79a0*/  SEL R19, R21, R160, P2 ;  /* 0x000000a015137207 */ /* 0x000fe20001000000 */
[-C--:B------:R-:W-:Y:S01]  /*79b0*/  FMUL R101, R101, R14.reuse ;  /* 0x0000000e65657220 */ /* 0x080fe20000400000 */
[----:B------:R-:W-:Y:S01]  /*79c0*/  SEL R160, R160, R21, P2 ;  /* 0x00000015a0a07207 */ /* 0x000fe20001000000 */
[----:B------:R1:W1:Y:S01]  /*79d0*/  SHFL.IDX PT, R152, R152, R11, 0x1c1f ;  /* 0x001c1f0b98987589 */ /* 0x00026200000e0000 */
[----:B------:R-:W-:Y:S01]  /*79e0*/  SHF.L.U32 R18, R13, 0x1f, RZ ;  /* 0x0000001f0d127819 */ /* 0x000fe200000006ff */
[-C--:B------:R-:W-:Y:S01]  /*79f0*/  FMUL R104, R104, R14.reuse ;  /* 0x0000000e68687220 */ /* 0x080fe20000400000 */
[-C--:B------:R-:W-:Y:S01]  /*7a00*/  FMUL R105, R105, R14.reuse ;  /* 0x0000000e69697220 */ /* 0x080fe20000400000 */
[----:B------:R1:W1:Y:S01]  /*7a10*/  SHFL.IDX PT, R15, R15, R10, 0x1c1f ;  /* 0x001c1f0a0f0f7589 */ /* 0x00026200000e0000 */
[----:B------:R1:W1:Y:S01]  /*7a20*/  SYNCS.PHASECHK.TRANS64.TRYWAIT P3, [UR4+0x1c000], R18 ;  /* 0x01c00012ff0075a7 */ /* 0x0002620008060144 */
[-C--:B------:R-:W-:Y:S01]  /*7a30*/  FMUL R108, R108, R14.reuse ;  /* 0x0000000e6c6c7220 */ /* 0x080fe20000400000 */
[-C--:B------:R-:W-:Y:S01]  /*7a40*/  FMUL R109, R109, R14.reuse ;  /* 0x0000000e6d6d7220 */ /* 0x080fe20000400000 */
[----:B------:R1:W1:Y:S01]  /*7a50*/  SHFL.IDX PT, R16, R16, R11, 0x1c1f ;  /* 0x001c1f0b10107589 */ /* 0x00026200000e0000 */
[-C--:B------:R-:W-:Y:S01]  /*7a60*/  FMUL R112, R112, R14.reuse ;  /* 0x0000000e70707220 */ /* 0x080fe20000400000 */
        /* <DEDUP_REMOVED lines=85> */
[----:B-1234-:R-:W-:Y:S06]  /*7fc0*/  @!P0 BRA `(.L_x_39) ;  /* 0x0000000000048947 */ /* 0x01efec0003800000 */
[----:B------:R-:W-:Y:S01]  /*7fd0*/  BPT.TRAP 0x1 ;  /* 0x000000040000795c */ /* 0x000fe20000300000 */
.L_x_39:
[----:B------:R-:W-:Y:S05]  /*7fe0*/  @P3 BRA `(.L_x_40) ;  /* 0x0000000000083947 */ /* 0x000fea0003800000 */
[----:B------:R-:W1:Y:S02]  /*7ff0*/  SYNCS.PHASECHK.TRANS64.TRYWAIT P3, [UR4+0x1c000], R18 ;  /* 0x01c00012ff0075a7 */ /* 0x000e640008060144 */
[----:B-1----:R-:W-:Y:S05]  /*8000*/  @!P3 BRA `(.L_x_41) ;  /* 0x000000400080b947 */ /* 0x002fea0003800000 */
.L_x_40:
[CCC-:B------:R-:W-:Y:S01]  /*8010*/  PRMT R156, R23.reuse, R0.reuse, R158.reuse ;  /* 0x00000000179c7216 */ /* 0x1c0fe2000000009e */
[----:B------:R-:W-:Y:S01]  /*8020*/  ULEA UR4, UR10, UR6, 0xa ;  /* 0x000000060a047291 */ /* 0x000fe2000f8e503f */
[-C--:B------:R-:W-:Y:S01]  /*8030*/  PRMT R157, R23, R5.reuse, R158 ;  /* 0x00000005179d7216 */ /* 0x080fe2000000009e */
[----:B------:R-:W-:Y:S01]  /*8040*/  UMOV UR15, 0x80000020 ;  /* 0x80000020000f7882 */ /* 0x000fe20000000000 */
[CCC-:B------:R-:W-:Y:S02]  /*8050*/  PRMT R158, R17.reuse, R0.reuse, R152.reuse ;  /* 0x00000000119e7216 */ /* 0x1c0fe40000000098 */
[-C--:B------:R-:W-:Y:S02]  /*8060*/  PRMT R159, R17, R5.reuse, R152 ;  /* 0x00000005119f7216 */ /* 0x080fe40000000098 */
[----:B------:R-:W-:Y:S01]  /*8070*/  UMOV UR14, UR4 ;  /* 0x00000004000e7c82 */ /* 0x000fe20008000000 */
[CCC-:B------:R-:W-:Y:S01]  /*8080*/  PRMT R152, R15.reuse, R0.reuse, R16.reuse ;  /* 0x000000000f987216 */ /* 0x1c0fe20000000010 */
[----:B------:R-:W-:Y:S01]  /*8090*/  WARPGROUP.ARRIVE ;  /* 0x00000000000079c5 */ /* 0x000fe20000000000 */
[----:B------:R-:W-:Y:S01]  /*80a0*/  PRMT R153, R15, R5, R16 ;  /* 0x000000050f997216 */ /* 0x000fe20000000010 */
[----:B------:R-:W-:Y:S01]  /*80b0*/  UIADD3 UR4, UR4, 0x2, URZ ;  /* 0x0000000204047890 */ /* 0x000fe2000fffe03f */
[----:B------:R-:W-:-:S02]  /*80c0*/  PRMT R154, R19, R0, R160 ;  /* 0x00000000139a7216 */ /* 0x000fc400000000a0 */
[----:B------:R-:W-:Y:S01]  /*80d0*/  PRMT R155, R19, R5, R160 ;  /* 0x00000005139b7216 */ /* 0x000fe200000000a0 */
[----:B------:R-:W-:Y:S01]  /*80e0*/  QGMMA.64x256x32.F32.E4M3.E4M3 R24, R156, gdesc[UR12], R24, gsb0 ;  /* 0x03e0000c9c187df3 */ /* 0x000fe20008000818 */
[----:B------:R-:W-:Y:S02]  /*80f0*/  UMOV UR15, 0x80000020 ;  /* 0x80000020000f7882 */ /* 0x000fe40000000000 */
[----:B------:R-:W-:Y:S01]  /*8100*/  UMOV UR14, UR4 ;  /* 0x00000004000e7c82 */ /* 0x000fe20008000000 */
[----:B------:R-:W-:Y:S02]  /*8110*/  WARPGROUP.DEPBAR.LE gsb0, 0x0 ;  /* 0x00008000000079c5 */ /* 0x000fe40000010000 */
[----:B------:R-:W-:-:S15]  /*8120*/  WARPGROUP.ARRIVE ;  /* 0x00000000000079c5 */ /* 0x000fde0000000000 */
[----:B------:R-:W-:-:S07]  /*8130*/  NOP ;  /* 0x0000000000007918 */ /* 0x000fce0000000000 */
[----:B------:R-:W-:Y:S03]  /*8140*/  QGMMA.64x256x32.F32.E4M3.E4M3 R24, R152, gdesc[UR12], R24, gsb0 ;  /* 0x03e0000c98187df3 */ /* 0x000fe60008000818 */
[----:B------:R-:W-:Y:S02]  /*8150*/  WARPGROUP.DEPBAR.LE gsb0, 0x0 ;  /* 0x00008000000079c5 */ /* 0x000fe40000010000 */
[----:B------:R-:W-:Y:S05]  /*8160*/  @!P0 BRA `(.L_x_42) ;  /* 0x0000000000048947 */ /* 0x000fea0003800000 */
[----:B------:R-:W-:Y:S01]  /*8170*/  BPT.TRAP 0x1 ;  /* 0x000000040000795c */ /* 0x000fe20000300000 */
.L_x_42:
[----:B------:R-:W-:-:S04]  /*8180*/  ULEA UR4, UR7, UR38, 0x3 ;  /* 0x0000002607047291 */ /* 0x000fc8000f8e183f */
[----:B------:R-:W-:-:S04]  /*8190*/  UIADD3 UR4, UR4, 0x1c028, URZ ;  /* 0x0001c02804047890 */ /* 0x000fc8000fffe03f */
[----:B------:R-:W-:-:S09]  /*81a0*/  UPRMT UR4, URZ, 0x654, UR4 ;  /* 0x000006543f047896 */ /* 0x000fd20008000004 */
[----:B------:R-:W-:Y:S01]  /*81b0*/  SYNCS.ARRIVE.TRANS64.RED.A1T0 RZ, [UR4], RZ ;  /* 0x000000ffffff79a7 */ /* 0x000fe20008100404 */
[----:B------:R-:W-:Y:S05]  /*81c0*/  @P1 BRA `(.L_x_43) ;  /* 0x0000000000041947 */ /* 0x000fea0003800000 */
[----:B------:R-:W-:Y:S01]  /*81d0*/  BPT.TRAP 0x1 ;  /* 0x000000040000795c */ /* 0x000fe20000300000 */
.L_x_43:
[----:B------:R-:W-:-:S04]  /*81e0*/  UIADD3 UR7, UR7, 0x1, URZ ;  /* 0x0000000107077890 */ /* 0x000fc8000fffe03f */
[----:B------:R-:W-:-:S04]  /*81f0*/  UISETP.NE.AND UP0, UPT, UR7, 0x5, UPT ;  /* 0x000000050700788c */ /* 0x000fc8000bf05270 */
[----:B------:R-:W-:Y:S01]  /*8200*/  USEL UR7, UR7, URZ, UP0 ;  /* 0x0000003f07077287 */ /* 0x000fe20008000000 */
[----:B------:R-:W-:Y:S11]  /*8210*/  @!P0 BRA `(.L_x_44) ;  /* 0x0000000000048947 */ /* 0x000ff60003800000 */
[----:B------:R-:W-:Y:S01]  /*8220*/  BPT.TRAP 0x1 ;  /* 0x000000040000795c */ /* 0x000fe20000300000 */
.L_x_44:
[----:B------:R-:W-:-:S04]  /*8230*/  ULEA UR4, UR7, UR38, 0x3 ;  /* 0x0000002607047291 */ /* 0x000fc8000f8e183f */
[----:B------:R-:W-:-:S04]  /*8240*/  UIADD3 UR4, UR4, 0x1c028, URZ ;  /* 0x0001c02804047890 */ /* 0x000fc8000fffe03f */
[----:B------:R-:W-:-:S09]  /*8250*/  UPRMT UR4, URZ, 0x654, UR4 ;  /* 0x000006543f047896 */ /* 0x000fd20008000004 */
[----:B------:R-:W-:Y:S01]  /*8260*/  SYNCS.ARRIVE.TRANS64.RED.A1T0 RZ, [UR4], RZ ;  /* 0x000000ffffff79a7 */ /* 0x000fe20008100404 */
[----:B------:R-:W-:Y:S05]  /*8270*/  @P1 BRA `(.L_x_45) ;  /* 0x0000000000041947 */ /* 0x000fea0003800000 */
[----:B------:R-:W-:Y:S01]  /*8280*/  BPT.TRAP 0x1 ;  /* 0x000000040000795c */ /* 0x000fe20000300000 */
.L_x_45:
[----:B------:R-:W-:Y:S01]  /*8290*/  UIADD3 UR4, UR10, 0x1, URZ ;  /* 0x000000010a047890 */ /* 0x000fe2000fffe03f */
[C---:B------:R-:W-:Y:S01]  /*82a0*/  ISETP.GT.AND P3, PT, R12.reuse, 0x1, PT ;  /* 0x000000010c00780c */ /* 0x040fe20003f64270 */
[----:B------:R-:W-:Y:S01]  /*82b0*/  UIADD3 UR7, UR7, 0x1, URZ ;  /* 0x0000000107077890 */ /* 0x000fe2000fffe03f */
[----:B------:R-:W-:Y:S01]  /*82c0*/  IADD3 R12, R12, -0x1, RZ ;  /* 0xffffffff0c0c7810 */ /* 0x000fe20007ffe0ff */
[----:B------:R-:W-:Y:S01]  /*82d0*/  UISETP.NE.AND UP1, UPT, UR4, 0x5, UPT ;  /* 0x000000050400788c */ /* 0x000fe2000bf25270 */
[----:B------:R-:W-:Y:S01]  /*82e0*/  VIADD R8, R8, 0x40 ;  /* 0x0000004008087836 */ /* 0x000fe20000000000 */
[----:B------:R-:W-:Y:S01]  /*82f0*/  UISETP.NE.AND UP0, UPT, UR7, 0x5, UPT ;  /* 0x000000050700788c */ /* 0x000fe2000bf05270 */
[----:B------:R-:W-:Y:S01]  /*8300*/  MOV R15, R9 ;  /* 0x00000009000f7202 */ /* 0x000fe20000000f00 */
[----:B------:R-:W-:Y:S01]  /*8310*/  USEL UR10, URZ, 0x1, UP1 ;  /* 0x000000013f0a7887 */ /* 0x000fe20008800000 */
[----:B------:R-:W-:Y:S01]  /*8320*/  MOV R14, R4 ;  /* 0x00000004000e7202 */ /* 0x000fe20000000f00 */
[----:B------:R-:W-:-:S02]  /*8330*/  USEL UR7, UR7, URZ, UP0 ;  /* 0x0000003f07077287 */ /* 0x000fc40008000000 */
[----:B------:R-:W-:Y:S02]  /*8340*/  USEL UR4, UR4, URZ, UP1 ;  /* 0x0000003f04047287 */ /* 0x000fe40008800000 */
[----:B------:R-:W-:Y:S01]  /*8350*/  LOP3.LUT R16, R13, UR10, RZ, 0x3c, !PT ;  /* 0x0000000a0d107c12 */ /* 0x000fe2000f8e3cff */
[----:B------:R-:W-:Y:S09]  /*8360*/  @P3 BRA `(.L_x_46) ;  /* 0xffffffd400503947 */ /* 0x000ff2000383ffff */
.L_x_35:
[----:B------:R-:W2:Y:S01]  /*8370*/  SHFL.BFLY PT, R0, R7, 0x1, 0x1f ;  /* 0x0c201f0007007f89 */ /* 0x000ea200000e0000 */
[----:B------:R-:W-:Y:S01]  /*8380*/  BSSY B0, `(.L_x_47) ;  /* 0x0000024000007945 */ /* 0x000fe20003800000 */
[----:B------:R-:W-:Y:S02]  /*8390*/  MOV R8, 0x3f800000 ;  /* 0x3f80000000087802 */ /* 0x000fe40000000f00 */
[----:B------:R-:W3:Y:S01]  /*83a0*/  SHFL.BFLY PT, R3, R6, 0x1, 0x1f ;  /* 0x0c201f0006037f89 */ /* 0x000ee200000e0000 */
[----:B------:R-:W-:Y:S01]  /*83b0*/  MOV R2, 0x3f800000 ;  /* 0x3f80000000027802 */ /* 0x000fe20000000f00 */
[----:B--2---:R-:W-:Y:S01]  /*83c0*/  FADD R0, R0, R7 ;  /* 0x0000000700007221 */ /* 0x004fe20000000000 */
[----:B------:R-:W-:Y:S02]  /*83d0*/  IMAD.MOV.U32 R7, RZ, RZ, 0x7f800000 ;  /* 0x7f800000ff077424 */ /* 0x000fe400078e00ff */
[----:B---3--:R-:W-:Y:S02]  /*83e0*/  FADD R16, R3, R6 ;  /* 0x0000000603107221 */ /* 0x008fe40000000000 */
[----:B------:R-:W2:Y:S04]  /*83f0*/  SHFL.BFLY PT, R5, R0, 0x2, 0x1f ;  /* 0x0c401f0000057f89 */ /* 0x000ea800000e0000 */
[----:B------:R-:W3:Y:S01]  /*8400*/  SHFL.BFLY PT, R17, R16, 0x2, 0x1f ;  /* 0x0c401f0010117f89 */ /* 0x000ee200000e0000 */
[C---:B--2---:R-:W-:Y:S01]  /*8410*/  FSETP.NE.AND P0, PT, R0.reuse, -R5, PT ;  /* 0x800000050000720b */ /* 0x044fe20003f05000 */
[----:B------:R-:W-:Y:S01]  /*8420*/  FADD R10, R0, R5 ;  /* 0x00000005000a7221 */ /* 0x000fe20000000000 */
[----:B------:R-:W-:-:S02]  /*8430*/  IMAD.MOV.U32 R5, RZ, RZ, 0x7f800000 ;  /* 0x7f800000ff057424 */ /* 0x000fc400078e00ff */
[----:B---3--:R-:W-:-:S09]  /*8440*/  FADD R6, R16, R17 ;  /* 0x0000001110067221 */ /* 0x008fd20000000000 */
[----:B------:R-:W-:Y:S05]  /*8450*/  @!P0 BRA `(.L_x_48) ;  /* 0x0000000000588947 */ /* 0x000fea0003800000 */
[----:B------:R-:W-:Y:S01]  /*8460*/  IADD3 R0, R10, 0x1800000, RZ ;  /* 0x018000000a007810 */ /* 0x000fe20007ffe0ff */
[----:B------:R-:W-:Y:S03]  /*8470*/  BSSY B1, `(.L_x_49) ;  /* 0x000000d000017945 */ /* 0x000fe60003800000 */
[----:B------:R-:W-:-:S04]  /*8480*/  LOP3.LUT R0, R0, 0x7f800000, RZ, 0xc0, !PT ;  /* 0x7f80000000007812 */ /* 0x000fc800078ec0ff */
[----:B------:R-:W-:-:S13]  /*8490*/  ISETP.GT.U32.AND P0, PT, R0, 0x1ffffff, PT ;  /* 0x01ffffff0000780c */ /* 0x000fda0003f04070 */
[----:B------:R-:W-:Y:S05]  /*84a0*/  @P0 BRA `(.L_x_50) ;  /* 0x0000000000140947 */ /* 0x000fea0003800000 */
[----:B------:R-:W-:Y:S02]  /*84b0*/  MOV R2, R10 ;  /* 0x0000000a00027202 */ /* 0x000fe40000000f00 */
[----:B------:R-:W-:-:S07]  /*84c0*/  MOV R15, 0x84e0 ;  /* 0x000084e0000f7802 */ /* 0x000fce0000000f00 */
[----:B-1----:R-:W-:Y:S05]  /*84d0*/  CALL.REL.NOINC `($__internal_0_$__cuda_sm20_rcp_rn_f32_slowpath) ;  /* 0x0000003c00f47944 */ /* 0x002fea0003c00000 */
[----:B------:R-:W-:Y:S01]  /*84e0*/  IMAD.MOV.U32 R2, RZ, RZ, R0 ;  /* 0x000000ffff027224 */ /* 0x000fe200078e0000 */
[----:B------:R-:W-:Y:S06]  /*84f0*/  BRA `(.L_x_51) ;  /* 0x0000000000107947 */ /* 0x000fec0003800000 */
.L_x_50:
[----:B------:R-:W2:Y:S02]  /*8500*/  MUFU.RCP R3, R10 ;  /* 0x0000000a00037308 */ /* 0x000ea40000001000 */
[----:B--2---:R-:W-:-:S04]  /*8510*/  FFMA R0, R10, R3, -1 ;  /* 0xbf8000000a007423 */ /* 0x004fc80000000003 */
[----:B------:R-:W-:-:S04]  /*8520*/  FADD.FTZ R0, -R0, -RZ ;  /* 0x800000ff00007221 */ /* 0x000fc80000010100 */
[----:B------:R-:W-:-:S07]  /*8530*/  FFMA R2, R3, R0, R3 ;  /* 0x0000000003027223 */ /* 0x000fce0000000003 */
.L_x_51:
[----:B------:R-:W-:Y:S05]  /*8540*/  BSYNC B1 ;  /* 0x0000000000017941 */ /* 0x000fea0003800000 */
.L_x_49:
[----:B------:R-:W-:Y:S01]  /*8550*/  FSETP.GEU.AND P0, PT, |R10|, 1.175494350822287508e-38, PT ;  /* 0x008000000a00780b */ /* 0x000fe20003f0e200 */
[----:B------:R-:W-:-:S12]  /*8560*/  ULDC UR4, c[0x0][0x600] ;  /* 0x0001800000047ab9 */ /* 0x000fd80000000800 */
[----:B------:R-:W-:-:S04]  /*8570*/  @!P0 FMUL R10, R10, 16777216 ;  /* 0x4b8000000a0a8820 */ /* 0x000fc80000400000 */
[----:B------:R-:W2:Y:S02]  /*8580*/  MUFU.LG2 R0, R10 ;  /* 0x0000000a00007308 */ /* 0x000ea40000000c00 */
[----:B--2---:R-:W-:-:S04]  /*8590*/  @!P0 FADD R0, R0, -24 ;  /* 0xc1c0000000008421 */ /* 0x004fc80000000000 */
[----:B------:R-:W-:-:S04]  /*85a0*/  FMUL R0, R0, 0.69314718246459960938 ;  /* 0x3f31721800007820 */ /* 0x000fc80000400000 */
[----:B------:R-:W-:-:S07]  /*85b0*/  FFMA R7, R9, UR4, R0 ;  /* 0x0000000409077c23 */ /* 0x000fce0008000000 */
.L_x_48:
[----:B------:R-:W-:Y:S05]  /*85c0*/  BSYNC B0 ;  /* 0x0000000000007941 */ /* 0x000fea0003800000 */
.L_x_47:
[----:B------:R-:W-:Y:S01]  /*85d0*/  FSETP.NE.AND P0, PT, R16, -R17, PT ;  /* 0x800000111000720b */ /* 0x000fe20003f05000 */
[----:B------:R-:W-:Y:S01]  /*85e0*/  ULDC UR4, c[0x0][0x608] ;  /* 0x0001820000047ab9 */ /* 0x000fe20000000800 */
[----:B------:R-:W-:Y:S01]  /*85f0*/  BSSY B0, `(.L_x_52) ;  /* 0x0000059000007945 */ /* 0x000fe20003800000 */
[----:B------:R-:W-:-:S04]  /*8600*/  FMUL R2, R2, UR4 ;  /* 0x0000000402027c20 */ /* 0x000fc80008400000 */
        /* <DEDUP_REMOVED lines=64> */
[----:B------:R-:W-:Y:S06]  /*8a10*/  @!P0 BRA `(.L_x_53) ;  /* 0x0000000000588947 */ /* 0x000fec0003800000 */
        /* <DEDUP_REMOVED lines=10> */
.L_x_55:
[----:B------:R-:W2:Y:S02]  /*8ac0*/  MUFU.RCP R3, R6 ;  /* 0x0000000600037308 */ /* 0x000ea40000001000 */
[----:B--2---:R-:W-:-:S04]  /*8ad0*/  FFMA R0, R6, R3, -1 ;  /* 0xbf80000006007423 */ /* 0x004fc80000000003 */
[----:B------:R-:W-:-:S04]  /*8ae0*/  FADD.FTZ R0, -R0, -RZ ;  /* 0x800000ff00007221 */ /* 0x000fc80000010100 */
[----:B------:R-:W-:-:S07]  /*8af0*/  FFMA R8, R3, R0, R3 ;  /* 0x0000000003087223 */ /* 0x000fce0000000003 */
.L_x_56:
[----:B------:R-:W-:Y:S05]  /*8b00*/  BSYNC B1 ;  /* 0x0000000000017941 */ /* 0x000fea0003800000 */
.L_x_54:
[----:B------:R-:W-:Y:S01]  /*8b10*/  FSETP.GEU.AND P0, PT, |R6|, 1.175494350822287508e-38, PT ;  /* 0x008000000600780b */ /* 0x000fe20003f0e200 */
[----:B------:R-:W-:-:S12]  /*8b20*/  ULDC UR4, c[0x0][0x600] ;  /* 0x0001800000047ab9 */ /* 0x000fd80000000800 */
[----:B------:R-:W-:-:S04]  /*8b30*/  @!P0 FMUL R6, R6, 16777216 ;  /* 0x4b80000006068820 */ /* 0x000fc80000400000 */
[----:B------:R-:W2:Y:S02]  /*8b40*/  MUFU.LG2 R0, R6 ;  /* 0x0000000600007308 */ /* 0x000ea40000000c00 */
[----:B--2---:R-:W-:-:S04]  /*8b50*/  @!P0 FADD R0, R0, -24 ;  /* 0xc1c0000000008421 */ /* 0x004fc80000000000 */
[----:B------:R-:W-:-:S04]  /*8b60*/  FMUL R5, R0, 0.69314718246459960938 ;  /* 0x3f31721800057820 */ /* 0x000fc80000400000 */
[----:B------:R-:W-:-:S07]  /*8b70*/  FFMA R5, R4, UR4, R5 ;  /* 0x0000000404057c23 */ /* 0x000fce0008000005 */
.L_x_53:
[----:B------:R-:W-:Y:S05]  /*8b80*/  BSYNC B0 ;  /* 0x0000000000007941 */ /* 0x000fea0003800000 */
.L_x_52:
[----:B------:R-:W-:Y:S01]  /*8b90*/  UISETP.NE.AND UP0, UPT, UR36, 0x1, UPT ;  /* 0x000000012400788c */ /* 0x000fe2000bf05270 */
[----:B------:R-:W2:Y:S03]  /*8ba0*/  S2R R16, SR_TID.X ;  /* 0x0000000000107919 */ /* 0x000ea60000002100 */
[----:B------:R-:W-:-:S06]  /*8bb0*/  USEL UR4, URZ, 0x1, UP0 ;  /* 0x000000013f047887 */ /* 0x000fcc0008000000 */
[----:B------:R-:W-:Y:S01]  /*8bc0*/  MOV R0, UR4 ;  /* 0x0000000400007c02 */ /* 0x000fe20008000f00 */
[----:B------:R-:W-:Y:S02]  /*8bd0*/  ULDC UR4, c[0x0][0x608] ;  /* 0x0001820000047ab9 */ /* 0x000fe40000000800 */
[----:B------:R-:W-:Y:S01]  /*8be0*/  FMUL R8, R8, UR4 ;  /* 0x0000000408087c20 */ /* 0x000fe20008400000 */
[----:B------:R-:W-:-:S04]  /*8bf0*/  SHF.L.U32 R0, R0, 0x1f, RZ ;  /* 0x0000001f00007819 */ /* 0x000fc800000006ff */
[----:B------:R-:W3:Y:S01]  /*8c00*/  SYNCS.PHASECHK.TRANS64.TRYWAIT P0, [UR5+0x8], R0 ;  /* 0x00000800ff0075a7 */ /* 0x000ee20008000145 */
[C---:B--2---:R-:W-:Y:S02]  /*8c10*/  LOP3.LUT P1, RZ, R16.reuse, 0x3, RZ, 0xc0, !PT ;  /* 0x0000000310ff7812 */ /* 0x044fe4000782c0ff */
[----:B-1----:R-:W-:Y:S01]  /*8c20*/  LOP3.LUT R18, R16, 0x7f, RZ, 0xc0, !PT ;  /* 0x0000007f10127812 */ /* 0x002fe200078ec0ff */
[----:B---3--:R-:W-:Y:S10]  /*8c30*/  @!P0 BRA `(.L_x_57) ;  /* 0x00000034008c8947 */ /* 0x008ff40003800000 */
.L_x_112:
[----:B------:R-:W-:Y:S01]  /*8c40*/  ULDC.64 UR10, c[0x0][0x208] ;  /* 0x00008200000a7ab9 */ /* 0x000fe20000000a00 */
[----:B------:R-:W-:Y:S01]  /*8c50*/  BSSY B0, `(.L_x_58) ;  /* 0x0000019000007945 */ /* 0x000fe20003800000 */
[----:B------:R-:W-:Y:S02]  /*8c60*/  SHF.R.U32.HI R16, RZ, 0x2, R16 ;  /* 0x00000002ff107819 */ /* 0x000fe40000011610 */
[----:B------:R-:W-:Y:S01]  /*8c70*/  SHF.R.U32.HI R17, RZ, 0x5, R18 ;  /* 0x00000005ff117819 */ /* 0x000fe20000011612 */
[----:B------:R-:W-:Y:S06]  /*8c80*/  @P1 BRA `(.L_x_59) ;  /* 0x0000000000541947 */ /* 0x000fec0003800000 */
[----:B------:R-:W2:Y:S01]  /*8c90*/  S2UR UR4, SR_CTAID.Y ;  /* 0x00000000000479c3 */ /* 0x000ea20000002600 */
[----:B-1----:R-:W-:Y:S01]  /*8ca0*/  LOP3.LUT R0, R16, 0x7, RZ, 0xc0, !PT ;  /* 0x0000000710007812 */ /* 0x002fe200078ec0ff */
[----:B------:R-:W-:Y:S01]  /*8cb0*/  USHF.L.U32 UR8, UR37, 0x6, URZ ;  /* 0x0000000625087899 */ /* 0x000fe2000800063f */
[----:B------:R-:W-:Y:S01]  /*8cc0*/  SHF.L.U32 R3, R17, 0x4, RZ ;  /* 0x0000000411037819 */ /* 0x000fe200000006ff */
[----:B------:R-:W-:-:S03]  /*8cd0*/  ULDC.64 UR6, c[0x0][0x688] ;  /* 0x0001a20000067ab9 */ /* 0x000fc60000000a00 */
[----:B------:R-:W-:Y:S01]  /*8ce0*/  LOP3.LUT R0, R3, 0xfffffff0, R0, 0xe2, !PT ;  /* 0xfffffff003007812 */ /* 0x000fe200078ee200 */
[----:B------:R-:W1:Y:S04]  /*8cf0*/  S2UR UR5, SR_CTAID.Z ;  /* 0x00000000000579c3 */ /* 0x000e680000002700 */
[----:B------:R-:W-:-:S05]  /*8d00*/  VIADD R3, R0, UR8 ;  /* 0x0000000800037c36 */ /* 0x000fca0008000000 */
[----:B------:R-:W-:Y:S01]  /*8d10*/  IADD3 R2, R3, 0x8, RZ ;  /* 0x0000000803027810 */ /* 0x000fe20007ffe0ff */
[----:B--2---:R-:W-:-:S04]  /*8d20*/  UIMAD UR4, UR4, UR6, UR8 ;  /* 0x00000006040472a4 */ /* 0x004fc8000f8e0208 */
[----:B-1----:R-:W-:-:S03]  /*8d30*/  UIMAD UR4, UR5, UR7, UR4 ;  /* 0x00000007050472a4 */ /* 0x002fc6000f8e0204 */
[----:B------:R-:W-:Y:S02]  /*8d40*/  ULDC UR5, c[0x0][0x288] ;  /* 0x0000a20000057ab9 */ /* 0x000fe40000000800 */
[----:B------:R-:W-:Y:S02]  /*8d50*/  ISETP.GE.U32.AND P0, PT, R3, UR5, PT ;  /* 0x0000000503007c0c */ /* 0x000fe4000bf06070 */
[----:B------:R-:W-:Y:S02]  /*8d60*/  IADD3 R0, P2, R0, UR4, RZ ;  /* 0x0000000400007c10 */ /* 0x000fe4000ff5e0ff */
[----:B------:R-:W-:Y:S01]  /*8d70*/  ISETP.GE.U32.AND P1, PT, R2, UR5, PT ;  /* 0x0000000502007c0c */ /* 0x000fe2000bf26070 */
[----:B------:R-:W-:Y:S01]  /*8d80*/  ULDC.64 UR4, c[0x0][0x680] ;  /* 0x0001a00000047ab9 */ /* 0x000fe20000000a00 */
[----:B------:R-:W-:Y:S02]  /*8d90*/  IADD3.X R3, RZ, RZ, RZ, P2, !PT ;  /* 0x000000ffff037210 */ /* 0x000fe400017fe4ff */
[----:B------:R-:W-:-:S04]  /*8da0*/  LEA R2, P2, R0, UR4, 0x2 ;  /* 0x0000000400027c11 */ /* 0x000fc8000f8410ff */
[----:B------:R-:W-:-:S05]  /*8db0*/  LEA.HI.X R3, R0, UR5, R3, 0x2, P2 ;  /* 0x0000000500037c11 */ /* 0x000fca00090f1403 */
[----:B------:R2:W-:Y:S04]  /*8dc0*/  @!P0 STG.E desc[UR10][R2.64], R7 ;  /* 0x0000000702008986 */ /* 0x0005e8000c10190a */
[----:B------:R2:W-:Y:S02]  /*8dd0*/  @!P1 STG.E desc[UR10][R2.64+0x20], R5 ;  /* 0x0000200502009986 */ /* 0x0005e4000c10190a */
.L_x_59:
[----:B------:R-:W-:Y:S05]  /*8de0*/  BSYNC B0 ;  /* 0x0000000000007941 */ /* 0x000fea0003800000 */
.L_x_58:
[----:B------:R-:W-:Y:S01]  /*8df0*/  ULDC.64 UR4, c[0x0][0x730] ;  /* 0x0001cc0000047ab9 */ /* 0x000fe20000000a00 */
[-C--:B------:R-:W-:Y:S01]  /*8e00*/  FMUL R26, R26, R8.reuse ;  /* 0x000000081a1a7220 */ /* 0x080fe20000400000 */
[----:B------:R-:W-:Y:S01]  /*8e10*/  ISETP.NE.U32.AND P0, PT, RZ, UR4, PT ;  /* 0x00000004ff007c0c */ /* 0x000fe2000bf05070 */
[-C--:B------:R-:W-:Y:S01]  /*8e20*/  FMUL R27, R27, R8.reuse ;  /* 0x000000081b1b7220 */ /* 0x080fe20000400000 */
[-C--:B------:R-:W-:Y:S01]  /*8e30*/  FMUL R30, R30, R8.reuse ;  /* 0x000000081e1e7220 */ /* 0x080fe20000400000 */
[-C--:B------:R-:W-:Y:S01]  /*8e40*/  FMUL R31, R31, R8.reuse ;  /* 0x000000081f1f7220 */ /* 0x080fe20000400000 */
[----:B------:R-:W-:Y:S01]  /*8e50*/  ISETP.NE.AND.EX P0, PT, RZ, UR5, PT, P0 ;  /* 0x00000005ff007c0c */ /* 0x000fe2000bf05300 */
        /* <DEDUP_REMOVED lines=60> */
[----:B------:R-:W-:Y:S06]  /*9220*/  @P0 BRA `(.L_x_60) ;  /* 0x0000000000200947 */ /* 0x000fec0003800000 */
[----:B------:R-:W-:Y:S02]  /*9230*/  ULDC.64 UR4, c[0x0][0x728] ;  /* 0x0001ca0000047ab9 */ /* 0x000fe40000000a00 */
[----:B------:R-:W-:-:S04]  /*9240*/  ISETP.NE.U32.AND P0, PT, RZ, UR4, PT ;  /* 0x00000004ff007c0c */ /* 0x000fc8000bf05070 */
[----:B------:R-:W-:-:S13]  /*9250*/  ISETP.NE.AND.EX P0, PT, RZ, UR5, PT, P0 ;  /* 0x00000005ff007c0c */ /* 0x000fda000bf05300 */
[----:B------:R-:W-:Y:S05]  /*9260*/  @!P0 BRA `(.L_x_61) ;  /* 0x00000000000c8947 */ /* 0x000fea0003800000 */
[----:B-12---:R-:W1:Y:S02]  /*9270*/  LDC.64 R2, c[0x0][0x728] ;  /* 0x0001ca00ff027b82 */ /* 0x006e640000000a00 */
[----:B-1----:R4:W5:Y:S01]  /*9280*/  LDG.E R19, desc[UR10][R2.64] ;  /* 0x0000000a02137981 */ /* 0x002962000c1e1900 */
[----:B------:R-:W-:Y:S05]  /*9290*/  BRA `(.L_x_60) ;  /* 0x0000000000047947 */ /* 0x000fea0003800000 */
.L_x_61:
[----:B------:R-:W3:Y:S02]  /*92a0*/  LDC R19, c[0x0][0x720] ;  /* 0x0001c800ff137b82 */ /* 0x000ee40000000800 */
.L_x_60:
[----:B-1----:R-:W-:-:S04]  /*92b0*/  MOV R0, RZ ;  /* 0x000000ff00007202 */ /* 0x002fc80000000f00 */
[----:B------:R-:W-:-:S13]  /*92c0*/  LOP3.LUT P0, RZ, R0, 0x1bf, RZ, 0xc0, !PT ;  /* 0x000001bf00ff7812 */ /* 0x000fda000780c0ff */
[----:B------:R-:W-:Y:S05]  /*92d0*/  @!P0 BRA `(.L_x_62) ;  /* 0x0000000000408947 */ /* 0x000fea0003800000 */
[----:B--2-4-:R-:W-:Y:S01]  /*92e0*/  MOV R2, 0x0 ;  /* 0x0000000000027802 */ /* 0x014fe20000000f00 */
[----:B------:R-:W-:Y:S01]  /*92f0*/  ULDC.64 UR4, c[0x4][0x70] ;  /* 0x01001c0000047ab9 */ /* 0x000fe20000000a00 */
[----:B------:R-:W-:Y:S01]  /*9300*/  ULDC.64 UR6, c[0x4][0x8] ;  /* 0x0100020000067ab9 */ /* 0x000fe20000000a00 */
[----:B------:R-:W-:Y:S01]  /*9310*/  IMAD.U32 R4, RZ, RZ, UR4 ;  /* 0x00000004ff047e24 */ /* 0x000fe2000f8e00ff */
[----:B------:R-:W-:Y:S01]  /*9320*/  MOV R5, UR5 ;  /* 0x0000000500057c02 */ /* 0x000fe20008000f00 */
[----:B------:R-:W-:Y:S01]  /*9330*/  ULDC.64 UR4, c[0x4][0x78] ;  /* 0x01001e0000047ab9 */ /* 0x000fe20000000a00 */
[----:B------:R-:W1:Y:S01]  /*9340*/  LDC.64 R2, c[0x4][R2] ;  /* 0x0100000002027b82 */ /* 0x000e620000000a00 */
[----:B------:R-:W-:Y:S01]  /*9350*/  MOV R6, UR4 ;  /* 0x0000000400067c02 */ /* 0x000fe20008000f00 */
[----:B------:R-:W-:Y:S01]  /*9360*/  IMAD.U32 R7, RZ, RZ, UR5 ;  /* 0x00000005ff077e24 */ /* 0x000fe2000f8e00ff */
[----:B------:R-:W-:Y:S01]  /*9370*/  MOV R10, UR6 ;  /* 0x00000006000a7c02 */ /* 0x000fe20008000f00 */
[----:B------:R-:W-:Y:S01]  /*9380*/  IMAD.MOV.U32 R8, RZ, RZ, 0x70 ;  /* 0x00000070ff087424 */ /* 0x000fe200078e00ff */
[----:B------:R-:W-:-:S02]  /*9390*/  MOV R11, UR7 ;  /* 0x00000007000b7c02 */ /* 0x000fc40008000f00 */
[----:B------:R-:W-:Y:S02]  /*93a0*/  MOV R12, 0x1 ;  /* 0x00000001000c7802 */ /* 0x000fe40000000f00 */
[----:B------:R-:W-:-:S07]  /*93b0*/  MOV R13, RZ ;  /* 0x000000ff000d7202 */ /* 0x000fce0000000f00 */
[----:B------:R-:W-:-:S07]  /*93c0*/  LEPC R20, `(.L_x_62) ;  /* 0x000000001014794e */ /* 0x000fce0000000000 */
[----:B-1-3-5:R-:W-:Y:S05]  /*93d0*/  CALL.ABS.NOINC R2 ;  /* 0x0000000002007343 */ /* 0x02afea0003c00000 */
.L_x_62:
[----:B--2-4-:R-:W-:Y:S01]  /*93e0*/  MOV R3, UR36 ;  /* 0x0000002400037c02 */ /* 0x014fe20008000f00 */
[----:B------:R-:W-:-:S04]  /*93f0*/  IMAD.U32 R22, RZ, RZ, UR38 ;  /* 0x00000026ff167e24 */ /* 0x000fc8000f8e00ff */
[----:B------:R-:W-:-:S05]  /*9400*/  IMAD R22, R3, 0x2200, R22 ;  /* 0x0000220003167824 */ /* 0x000fca00078e0216 */
[----:B------:R-:W-:-:S04]  /*9410*/  IADD3 R0, R22, -0x2200, RZ ;  /* 0xffffde0016007810 */ /* 0x000fc80007ffe0ff */
[----:B------:R-:W-:-:S13]  /*9420*/  LOP3.LUT P0, RZ, R0, 0x1b0, RZ, 0xc0, !PT ;  /* 0x000001b000ff7812 */ /* 0x000fda000780c0ff */
[----:B------:R-:W-:Y:S05]  /*9430*/  @!P0 BRA `(.L_x_63) ;  /* 0x0000000000408947 */ /* 0x000fea0003800000 */
[----:B------:R-:W-:Y:S01]  /*9440*/  MOV R2, 0x0 ;  /* 0x0000000000027802 */ /* 0x000fe20000000f00 */
        /* <DEDUP_REMOVED lines=15> */
.L_x_63:
[----:B------:R-:W1:Y:S01]  /*9540*/  S2R R4, SR_TID.X ;  /* 0x0000000000047919 */ /* 0x000e620000002100 */
[----:B------:R-:W-:Y:S01]  /*9550*/  ULDC.64 UR4, c[0x0][0x730] ;  /* 0x0001cc0000047ab9 */ /* 0x000fe20000000a00 */
[----:B------:R-:W-:Y:S01]  /*9560*/  IADD3 R18, R18, 0x1f, RZ ;  /* 0x0000001f12127810 */ /* 0x000fe20007ffe0ff */
[----:B------:R-:W-:Y:S01]  /*9570*/  IMAD.SHL.U32 R16, R16, 0x40, RZ ;  /* 0x0000004010107824 */ /* 0x000fe200078e00ff */
[----:B------:R-:W-:Y:S01]  /*9580*/  ISETP.NE.U32.AND P0, PT, RZ, UR4, PT ;  /* 0x00000004ff007c0c */ /* 0x000fe2000bf05070 */
[----:B------:R-:W-:Y:S03]  /*9590*/  BSSY B0, `(.L_x_64) ;  /* 0x000000e000007945 */ /* 0x000fe60003800000 */
[----:B------:R-:W-:-:S13]  /*95a0*/  ISETP.NE.AND.EX P0, PT, RZ, UR5, PT, P0 ;  /* 0x00000005ff007c0c */ /* 0x000fda000bf05300 */
[----:B---3-5:R-:W2:Y:S01]  /*95b0*/  @P0 LDC R19, c[0x0][0x720] ;  /* 0x0001c800ff130b82 */ /* 0x028ea20000000800 */
[----:B------:R-:W-:Y:S01]  /*95c0*/  ISETP.GT.U32.AND P0, PT, R18, 0x3e, PT ;  /* 0x0000003e1200780c */ /* 0x000fe20003f04070 */
[C---:B-1----:R-:W-:Y:S01]  /*95d0*/  IMAD.SHL.U32 R0, R4.reuse, 0x2, RZ ;  /* 0x0000000204007824 */ /* 0x042fe200078e00ff */
[----:B------:R-:W-:-:S04]  /*95e0*/  SHF.L.U32 R3, R4, 0x4, RZ ;  /* 0x0000000404037819 */ /* 0x000fc800000006ff */
[----:B------:R-:W-:Y:S02]  /*95f0*/  LOP3.LUT R3, R3, 0x180, RZ, 0xc0, !PT ;  /* 0x0000018003037812 */ /* 0x000fe400078ec0ff */
[----:B------:R-:W-:Y:S02]  /*9600*/  LOP3.LUT R2, R0, 0x6, RZ, 0xc0, !PT ;  /* 0x0000000600027812 */ /* 0x000fe400078ec0ff */
[----:B------:R-:W-:Y:S02]  /*9610*/  LOP3.LUT R0, R3, 0x30, R0, 0xf8, !PT ;  /* 0x0000003003007812 */ /* 0x000fe400078ef800 */
[----:B------:R-:W-:Y:S02]  /*9620*/  LEA R2, R17, R2, 0xa ;  /* 0x0000000211027211 */ /* 0x000fe400078e50ff */
[----:B------:R-:W-:-:S04]  /*9630*/  LOP3.LUT R3, R16, 0x40, RZ, 0xc0, !PT ;  /* 0x0000004010037812 */ /* 0x000fc800078ec0ff */
[----:B------:R-:W-:Y:S01]  /*9640*/  IADD3 R3, R0, R2, R3 ;  /* 0x0000000200037210 */ /* 0x000fe20007ffe003 */
[----:B------:R-:W-:Y:S06]  /*9650*/  @P0 BRA `(.L_x_65) ;  /* 0x0000000000040947 */ /* 0x000fec0003800000 */
[----:B------:R-:W-:-:S04]  /*9660*/  DEPBAR.LE SB0, 0x1 ;  /* 0x000080400000791a */ /* 0x000fc80000000000 */
.L_x_65:
[----:B------:R-:W-:Y:S05]  /*9670*/  BSYNC B0 ;  /* 0x0000000000007941 */ /* 0x000fea0003800000 */
.L_x_64:
[----:B------:R-:W-:Y:S01]  /*9680*/  R2P PR, R4, 0x18 ;  /* 0x0000001804007804 */ /* 0x000fe20000000000 */
[----:B------:R-:W-:Y:S05]  /*9690*/  WARPSYNC.ALL ;  /* 0x0000000000007948 */ /* 0x000fea0003800000 */
[----:B------:R-:W-:Y:S01]  /*96a0*/  IADD3 R0, R22, R3, RZ ;  /* 0x0000000316007210 */ /* 0x000fe20007ffe0ff */
[----:B------:R-:W-:Y:S01]  /*96b0*/  BAR.SYNC.DEFER_BLOCKING 0x1, 0x80 ;  /* 0x0042000000007b1d */ /* 0x000fe20000010000 */
[-C--:B--2---:R-:W-:Y:S01]  /*96c0*/  FMUL R24, R24, R19.reuse ;  /* 0x0000001318187220 */ /* 0x084fe20000400000 */
[----:B------:R-:W-:Y:S01]  /*96d0*/  FMUL R25, R25, R19 ;  /* 0x0000001319197220 */ /* 0x000fe20000400000 */
[C---:B------:R-:W-:Y:S01]  /*96e0*/  IADD3 R2, R0.reuse, -0x21e0, RZ ;  /* 0xffffde2000027810 */ /* 0x040fe20007ffe0ff */
[----:B------:R-:W-:-:S02]  /*96f0*/  VIADD R3, R0, 0xffffde00 ;  /* 0xffffde0000037836 */ /* 0x000fc40000000000 */
[-C--:B------:R-:W-:Y:S01]  /*9700*/  FMUL R26, R26, R19.reuse ;  /* 0x000000131a1a7220 */ /* 0x080fe20000400000 */
[-C--:B------:R-:W-:Y:S01]  /*9710*/  FMUL R27, R27, R19.reuse ;  /* 0x000000131b1b7220 */ /* 0x080fe20000400000 */
[-C--:B------:R-:W-:Y:S01]  /*9720*/  FMUL R28, R28, R19.reuse ;  /* 0x000000131c1c7220 */ /* 0x080fe20000400000 */
[-C--:B------:R-:W-:Y:S01]  /*9730*/  FMUL R29, R29, R19.reuse ;  /* 0x000000131d1d7220 */ /* 0x080fe20000400000 */
[----:B------:R-:W-:Y:S01]  /*9740*/  @P4 IADD3 R2, R3, -0x20, RZ ;  /* 0xffffffe003024810 */ /* 0x000fe20007ffe0ff */
[----:B------:R-:W-:Y:S02]  /*9750*/  IMAD.MOV.U32 R3, RZ, RZ, 0x10 ;  /* 0x00000010ff037424 */ /* 0x000fe400078e00ff */
        /* <DEDUP_REMOVED lines=18> */
[----:B------:R-:W-:Y:S01]  /*9880*/  SEL R3, R3, 0xfffffff0, !P3 ;  /* 0xfffffff003037807 */ /* 0x000fe20005800000 */
        /* <DEDUP_REMOVED lines=8> */
[----:B------:R-:W-:Y:S01]  /*9910*/  F2FP.SATFINITE.E4M3.F32.PACK_AB_MERGE_C R25, R25, R24, RZ ;  /* 0x000000181919723e */ /* 0x000fe200048070ff */
[-C--:B------:R-:W-:Y:S01]  /*9920*/  FMUL R59, R59, R19.reuse ;  /* 0x000000133b3b7220 */ /* 0x080fe20000400000 */
[----:B------:R-:W-:Y:S01]  /*9930*/  F2FP.SATFINITE.E4M3.F32.PACK_AB_MERGE_C R27, R27, R26, RZ ;  /* 0x0000001a1b1b723e */ /* 0x000fe200048070ff */
[-C--:B------:R-:W-:Y:S01]  /*9940*/  FMUL R58, R58, R19.reuse ;  /* 0x000000133a3a7220 */ /* 0x080fe20000400000 */
[----:B------:R-:W-:Y:S01]  /*9950*/  F2FP.SATFINITE.E4M3.F32.PACK_AB_MERGE_C R29, R29, R28, RZ ;  /* 0x0000001c1d1d723e */ /* 0x000fe200048070ff */
[----:B------:R1:W-:Y:S01]  /*9960*/  STS.U16 [R0+-0x2200], R25 ;  /* 0xffde001900007388 */ /* 0x0003e20000000400 */
        /* <DEDUP_REMOVED lines=10> */
[----:B------:R-:W-:Y:S01]  /*9a10*/  IADD3 R4, R3, R0, RZ ;  /* 0x0000000003047210 */ /* 0x000fe20007ffe0ff */
        /* <DEDUP_REMOVED lines=17> */
[----:B------:R-:W-:Y:S01]  /*9b30*/  IADD3 R3, R3, R2, RZ ;  /* 0x0000000203037210 */ /* 0x000fe20007ffe0ff */
[-C--:B------:R-:W-:Y:S01]  /*9b40*/  FMUL R66, R66, R19.reuse ;  /* 0x0000001342427220 */ /* 0x080fe20000400000 */
[-C--:B------:R-:W-:Y:S01]  /*9b50*/  FMUL R65, R65, R19.reuse ;  /* 0x0000001341417220 */ /* 0x080fe20000400000 */
[----:B------:R1:W-:Y:S01]  /*9b60*/  STS.U16 [R2], R41 ;  /* 0x0000002902007388 */ /* 0x0003e20000000400 */
[-C--:B------:R-:W-:Y:S01]  /*9b70*/  FMUL R64, R64, R19.reuse ;  /* 0x0000001340407220 */ /* 0x080fe20000400000 */
[-C--:B------:R-:W-:Y:S01]  /*9b80*/  FMUL R71, R71, R19.reuse ;  /* 0x0000001347477220 */ /* 0x080fe20000400000 */
[-C--:B------:R-:W-:Y:S01]  /*9b90*/  FMUL R70, R70, R19.reuse ;  /* 0x0000001346467220 */ /* 0x080fe20000400000 */
[----:B------:R1:W-:Y:S01]  /*9ba0*/  STS.U16 [R2+0x200], R43 ;  /* 0x0002002b02007388 */ /* 0x0003e20000000400 */
        /* <DEDUP_REMOVED lines=27> */
[----:B------:R-:W-:Y:S01]  /*9d60*/  @!PT LDS RZ, [RZ] ;  /* 0x00000000fffff984 */ /* 0x000fe20000000800 */
[----:B------:R-:W-:Y:S01]  /*9d70*/  @!PT LDS RZ, [RZ] ;  /* 0x00000000fffff984 */ /* 0x000fe20000000800 */
[----:B------:R-:W-:Y:S01]  /*9d80*/  @!PT LDS RZ, [RZ] ;  /* 0x00000000fffff984 */ /* 0x000fe20000000800 */
[----:B------:R-:W-:Y:S01]  /*9d90*/  @!PT LDS RZ, [RZ] ;  /* 0x00000000fffff984 */ /* 0x000fe20000000800 */
[----:B------:R2:W-:Y:S06]  /*9da0*/  MEMBAR.ALL.CTA ;  /* 0x0000000000007992 */ /* 0x0005ec0000008000 */
[----:B--2---:R-:W2:Y:S01]  /*9db0*/  FENCE.VIEW.ASYNC.S ;  /* 0x00000000000073c6 */ /* 0x004ea20000000000 */
        /* <DEDUP_REMOVED lines=61> */
[----:B------:R-:W-:Y:S01]  /*a190*/  BSSY B0, `(.L_x_66) ;  /* 0x000003f000007945 */ /* 0x000fe20003800000 */
[----:B------:R-:W-:-:S02]  /*a1a0*/  F2FP.SATFINITE.E4M3.F32.PACK_AB_MERGE_C R57, R57, R56, RZ ;  /* 0x000000383939723e */ /* 0x000fc400048070ff */
[----:B------:R-:W-:Y:S02]  /*a1b0*/  F2FP.SATFINITE.E4M3.F32.PACK_AB_MERGE_C R59, R59, R58, RZ ;  /* 0x0000003a3b3b723e */ /* 0x000fe400048070ff */
[----:B------:R-:W-:Y:S02]  /*a1c0*/  F2FP.SATFINITE.E4M3.F32.PACK_AB_MERGE_C R61, R61, R60, RZ ;  /* 0x0000003c3d3d723e */ /* 0x000fe400048070ff */
[----:B------:R-:W-:Y:S02]  /*a1d0*/  F2FP.SATFINITE.E4M3.F32.PACK_AB_MERGE_C R63, R63, R62, RZ ;  /* 0x0000003e3f3f723e */ /* 0x000fe400048070ff */
[----:B------:R-:W-:Y:S02]  /*a1e0*/  F2FP.SATFINITE.E4M3.F32.PACK_AB_MERGE_C R65, R65, R64, RZ ;  /* 0x000000404141723e */ /* 0x000fe400048070ff */
[----:B------:R-:W-:Y:S02]  /*a1f0*/  F2FP.SATFINITE.E4M3.F32.PACK_AB_MERGE_C R67, R67, R66, RZ ;  /* 0x000000424343723e */ /* 0x000fe400048070ff */
        /* <DEDUP_REMOVED lines=41> */
[----:B------:R-:W-:Y:S01]  /*a490*/  F2FP.SATFINITE.E4M3.F32.PACK_AB_MERGE_C R150, R151, R150, RZ ;  /* 0x000000969796723e */ /* 0x000fe200048070ff */
[----:B--2---:R-:W-:Y:S06]  /*a4a0*/  BAR.SYNC.DEFER_BLOCKING 0x1, 0x80 ;  /* 0x0042000000007b1d */ /* 0x004fec0000010000 */
[----:B-1----:R-:W-:Y:S05]  /*a4b0*/  @P0 BRA `(.L_x_67) ;  /* 0x0000000000300947 */ /* 0x002fea0003800000 */
[----:B------:R-:W-:Y:S01]  /*a4c0*/  S2UR UR12, SR_CTAID.Z ;  /* 0x00000000000c79c3 */ /* 0x000fe20000002700 */
[----:B------:R-:W-:Y:S01]  /*a4d0*/  R2UR UR8, R22 ;  /* 0x00000000160872ca */ /* 0x000fe200000e0000 */
[----:B------:R-:W-:Y:S01]  /*a4e0*/  ULDC.64 UR4, c[0x0][0x198] ;  /* 0x0000660000047ab9 */ /* 0x000fe20000000a00 */
[----:B------:R-:W-:Y:S02]  /*a4f0*/  USHF.L.U32 UR10, UR37, 0x6, URZ ;  /* 0x00000006250a7899 */ /* 0x000fe4000800063f */
[----:B------:R-:W-:Y:S01]  /*a500*/  UIADD3 UR4, UP0, UR4, 0x670, URZ ;  /* 0x0000067004047890 */ /* 0x000fe2000ff1e03f */
[----:B------:R-:W-:Y:S02]  /*a510*/  UMOV UR9, URZ ;  /* 0x0000003f00097c82 */ /* 0x000fe40008000000 */
[----:B------:R-:W1:Y:S01]  /*a520*/  S2UR UR11, SR_CTAID.Y ;  /* 0x00000000000b79c3 */ /* 0x000e620000002600 */
[----:B------:R-:W-:-:S05]  /*a530*/  UIADD3.X UR5, URZ, UR5, URZ, UP0, !UPT ;  /* 0x000000053f057290 */ /* 0x000fca00087fe43f */
[----:B------:R-:W-:-:S09]  /*a540*/  UIADD3 UR8, UR8, -0x2200, URZ ;  /* 0xffffde0008087890 */ /* 0x000fd2000fffe03f */
[----:B-1----:R1:W-:Y:S01]  /*a550*/  UTMASTG.4D [UR8], [UR4] ;  /* 0x00000008040073b5 */ /* 0x0023e20008018000 */
[----:B------:R0:W-:Y:S01]  /*a560*/  UTMACMDFLUSH ;  /* 0x00000000000079b7 */ /* 0x0001e20000000000 */
[----:B-1----:R-:W-:-:S04]  /*a570*/  DEPBAR.LE SB0, 0x1 ;  /* 0x000080400000791a */ /* 0x002fc80000000000 */
.L_x_67:
[----:B------:R-:W-:Y:S05]  /*a580*/  BSYNC B0 ;  /* 0x0000000000007941 */ /* 0x000fea0003800000 */
.L_x_66:
[----:B------:R-:W-:Y:S06]  /*a590*/  BAR.SYNC.DEFER_BLOCKING 0x1, 0x80 ;  /* 0x0042000000007b1d */ /* 0x000fec0000010000 */
[----:B------:R-:W-:Y:S01]  /*a5a0*/  BSSY B0, `(.L_x_68) ;  /* 0x0000025000007945 */ /* 0x000fe20003800000 */
[----:B------:R1:W-:Y:S04]  /*a5b0*/  STS.U16 [R0+-0x1200], R57 ;  /* 0xffee003900007388 */ /* 0x0003e80000000400 */
[----:B------:R1:W-:Y:S04]  /*a5c0*/  STS.U16 [R0+-0x1000], R59 ;  /* 0xfff0003b00007388 */ /* 0x0003e80000000400 */
[----:B------:R1:W-:Y:S04]  /*a5d0*/  STS.U16 [R0+-0x11f8], R61 ;  /* 0xffee083d00007388 */ /* 0x0003e80000000400 */
[----:B------:R1:W-:Y:S04]  /*a5e0*/  STS.U16 [R0+-0xff8], R63 ;  /* 0xfff0083f00007388 */ /* 0x0003e80000000400 */
[----:B------:R1:W-:Y:S04]  /*a5f0*/  STS.U16 [R4+-0x1200], R65 ;  /* 0xffee004104007388 */ /* 0x0003e80000000400 */
[----:B------:R1:W-:Y:S04]  /*a600*/  STS.U16 [R4+-0x1000], R67 ;  /* 0xfff0004304007388 */ /* 0x0003e80000000400 */
[----:B------:R1:W-:Y:S04]  /*a610*/  STS.U16 [R4+-0x11f8], R69 ;  /* 0xffee084504007388 */ /* 0x0003e80000000400 */
[----:B------:R1:W-:Y:S04]  /*a620*/  STS.U16 [R4+-0xff8], R71 ;  /* 0xfff0084704007388 */ /* 0x0003e80000000400 */
[----:B------:R1:W-:Y:S04]  /*a630*/  STS.U16 [R2+0x1000], R73 ;  /* 0x0010004902007388 */ /* 0x0003e80000000400 */
[----:B------:R1:W-:Y:S04]  /*a640*/  STS.U16 [R2+0x1200], R75 ;  /* 0x0012004b02007388 */ /* 0x0003e80000000400 */
[----:B------:R1:W-:Y:S04]  /*a650*/  STS.U16 [R2+0x1008], R77 ;  /* 0x0010084d02007388 */ /* 0x0003e80000000400 */
[----:B------:R1:W-:Y:S04]  /*a660*/  STS.U16 [R2+0x1208], R79 ;  /* 0x0012084f02007388 */ /* 0x0003e80000000400 */
[----:B------:R1:W-:Y:S04]  /*a670*/  STS.U16 [R3+0x1000], R80 ;  /* 0x0010005003007388 */ /* 0x0003e80000000400 */
[----:B------:R1:W-:Y:S04]  /*a680*/  STS.U16 [R3+0x1200], R82 ;  /* 0x0012005203007388 */ /* 0x0003e80000000400 */
[----:B------:R1:W-:Y:S04]  /*a690*/  STS.U16 [R3+0x1008], R84 ;  /* 0x0010085403007388 */ /* 0x0003e80000000400 */
[----:B------:R1:W-:Y:S01]  /*a6a0*/  STS.U16 [R3+0x1208], R86 ;  /* 0x0012085603007388 */ /* 0x0003e20000000400 */
[----:B------:R-:W-:Y:S01]  /*a6b0*/  @!PT LDS RZ, [RZ] ;  /* 0x00000000fffff984 */ /* 0x000fe20000000800 */
[----:B------:R-:W-:Y:S01]  /*a6c0*/  @!PT LDS RZ, [RZ] ;  /* 0x00000000fffff984 */ /* 0x000fe20000000800 */
[----:B------:R-:W-:Y:S01]  /*a6d0*/  @!PT LDS RZ, [RZ] ;  /* 0x00000000fffff984 */ /* 0x000fe20000000800 */
[----:B------:R-:W-:Y:S01]  /*a6e0*/  @!PT LDS RZ, [RZ] ;  /* 0x00000000fffff984 */ /* 0x000fe20000000800 */
[----:B------:R2:W-:Y:S06]  /*a6f0*/  MEMBAR.ALL.CTA ;  /* 0x0000000000007992 */ /* 0x0005ec0000008000 */
[----:B--2---:R-:W2:Y:S02]  /*a700*/  FENCE.VIEW.ASYNC.S ;  /* 0x00000000000073c6 */ /* 0x004ea40000000000 */
[----:B--2---:R-:W-:Y:S06]  /*a710*/  BAR.SYNC.DEFER_BLOCKING 0x1, 0x80 ;  /* 0x0042000000007b1d */ /* 0x004fec0000010000 */
[----:B-1----:R-:W-:Y:S05]  /*a720*/  @P0 BRA `(.L_x_69) ;  /* 0x0000000000300947 */ /* 0x002fea0003800000 */
[----:B------:R-:W-:Y:S01]  /*a730*/  S2UR UR12, SR_CTAID.Z ;  /* 0x00000000000c79c3 */ /* 0x000fe20000002700 */
[----:B------:R-:W-:Y:S01]  /*a740*/  R2UR UR8, R22 ;  /* 0x00000000160872ca */ /* 0x000fe200000e0000 */
[----:B------:R-:W-:Y:S01]  /*a750*/  ULDC.64 UR4, c[0x0][0x198] ;  /* 0x0000660000047ab9 */ /* 0x000fe20000000a00 */
[----:B------:R-:W-:Y:S02]  /*a760*/  USHF.L.U32 UR10, UR37, 0x6, URZ ;  /* 0x00000006250a7899 */ /* 0x000fe4000800063f */
[----:B------:R-:W-:Y:S01]  /*a770*/  UIADD3 UR4, UP0, UR4, 0x670, URZ ;  /* 0x0000067004047890 */ /* 0x000fe2000ff1e03f */
[----:B------:R-:W-:Y:S02]  /*a780*/  UMOV UR9, 0x40 ;  /* 0x0000004000097882 */ /* 0x000fe40000000000 */
[----:B------:R-:W1:Y:S01]  /*a790*/  S2UR UR11, SR_CTAID.Y ;  /* 0x00000000000b79c3 */ /* 0x000e620000002600 */
[----:B------:R-:W-:-:S05]  /*a7a0*/  UIADD3.X UR5, URZ, UR5, URZ, UP0, !UPT ;  /* 0x000000053f057290 */ /* 0x000fca00087fe43f */
[----:B------:R-:W-:-:S09]  /*a7b0*/  UIADD3 UR8, UR8, -0x1200, URZ ;  /* 0xffffee0008087890 */ /* 0x000fd2000fffe03f */
[----:B-1----:R1:W-:Y:S01]  /*a7c0*/  UTMASTG.4D [UR8], [UR4] ;  /* 0x00000008040073b5 */ /* 0x0023e20008018000 */
[----:B------:R0:W-:Y:S01]  /*a7d0*/  UTMACMDFLUSH ;  /* 0x00000000000079b7 */ /* 0x0001e20000000000 */
[----:B-1----:R-:W-:-:S04]  /*a7e0*/  DEPBAR.LE SB0, 0x1 ;  /* 0x000080400000791a */ /* 0x002fc80000000000 */
.L_x_69:
[----:B------:R-:W-:Y:S05]  /*a7f0*/  BSYNC B0 ;  /* 0x0000000000007941 */ /* 0x000fea0003800000 */
.L_x_68:
        /* <DEDUP_REMOVED lines=10> */
[----:B------:R1:W-:Y:S04]  /*a8a0*/  STS.U16 [R2], R105 ;  /* 0x0000006902007388 */ /* 0x0003e80000000400 */
[----:B------:R1:W-:Y:S04]  /*a8b0*/  STS.U16 [R2+0x200], R107 ;  /* 0x0002006b02007388 */ /* 0x0003e80000000400 */
[----:B------:R1:W-:Y:S04]  /*a8c0*/  STS.U16 [R2+0x8], R109 ;  /* 0x0000086d02007388 */ /* 0x0003e80000000400 */
[----:B------:R1:W-:Y:S04]  /*a8d0*/  STS.U16 [R2+0x208], R111 ;  /* 0x0002086f02007388 */ /* 0x0003e80000000400 */
[----:B------:R1:W-:Y:S04]  /*a8e0*/  STS.U16 [R3], R112 ;  /* 0x0000007003007388 */ /* 0x0003e80000000400 */
        /* <DEDUP_REMOVED lines=23> */
.L_x_71:
[----:B------:R-:W-:Y:S05]  /*aa60*/  BSYNC B0 ;  /* 0x0000000000007941 */ /* 0x000fea0003800000 */
.L_x_70:
        /* <DEDUP_REMOVED lines=35> */
[----:B-1----:R1:W-:Y:S02]  /*aca0*/  UTMASTG.4D [UR8], [UR4] ;  /* 0x00000008040073b5 */ /* 0x0023e40008018000 */
[----:B-1----:R0:W-:Y:S02]  /*acb0*/  UTMACMDFLUSH ;  /* 0x00000000000079b7 */ /* 0x0021e40000000000 */
.L_x_73:
[----:B------:R-:W-:Y:S05]  /*acc0*/  BSYNC B0 ;  /* 0x0000000000007941 */ /* 0x000fea0003800000 */
.L_x_72:
[----:B------:R-:W-:Y:S01]  /*acd0*/  UIADD3 UR36, UR36, -0x1, URZ ;  /* 0xffffffff24247890 */ /* 0x000fe2000fffe03f */
[----:B------:R-:W-:-:S04]  /*ace0*/  DEPBAR.LE SB0, 0x0 ;  /* 0x000080000000791a */ /* 0x000fc80000000000 */
[----:B------:R-:W-:-:S04]  /*acf0*/  USHF.L.U32 UR4, UR36, 0x3, URZ ;  /* 0x0000000324047899 */ /* 0x000fc8000800063f */
[----:B------:R-:W-:-:S04]  /*ad00*/  ULOP3.LUT UR4, UR4, 0x8, URZ, 0xe2, !UPT ;  /* 0x0000000804047892 */ /* 0x000fc8000f8ee23f */
[----:B------:R-:W-:-:S06]  /*ad10*/  ULOP3.LUT UR4, UR4, 0x18, URZ, 0x3c, !UPT ;  /* 0x0000001804047892 */ /* 0x000fcc000f8e3c3f */
[----:B------:R-:W-:-:S04]  /*ad20*/  IMAD.U32 R0, RZ, RZ, UR4 ;  /* 0x00000004ff007e24 */ /* 0x000fc8000f8e00ff */
[----:B------:R-:W-:Y:S01]  /*ad30*/  SYNCS.ARRIVE.TRANS64.A1T0 RZ, [R0+UR38+0x1c090], RZ ;  /* 0x01c090ff00ff79a7 */ /* 0x000fe20008100026 */
[----:B------:R-:W-:Y:S05]  /*ad40*/  EXIT ;  /* 0x000000000000794d */ /* 0x000fea0003800000 */
.L_x_6:
[----:B------:R-:W-:-:S08]  /*ad50*/  UISETP.NE.AND UP0, UPT, UR5, 0x1, UPT ;  /* 0x000000010500788c */ /* 0x000fd0000bf05270 */
[----:B------:R-:W1:-:S00]  /*ad60*/  USETMAXREG.DEALLOC.CTAPOOL 0x18 ;  /* 0x00000018000079c8 */ /* 0x000e4000080e0500 */
[----:B------:R-:W-:-:S13]  /*ad70*/  PLOP3.LUT P0, PT, PT, PT, UP0, 0x80, 0x0 ;  /* 0x000000000000781c */ /* 0x000fda0003f0f008 */
[----:B------:R-:W-:Y:S05]  /*ad80*/  @P0 EXIT ;  /* 0x000000000000094d */ /* 0x000fea0003800000 */
[----:B------:R-:W2:Y:S01]  /*ad90*/  S2UR UR11, SR_CTAID.X ;  /* 0x00000000000b79c3 */ /* 0x000ea20000002500 */
[----:B------:R-:W-:Y:S01]  /*ada0*/  ULDC UR5, c[0x0][0x28c] ;  /* 0x0000a30000057ab9 */ /* 0x000fe20000000800 */
[----:B------:R-:W-:Y:S01]  /*adb0*/  ELECT P3, URZ, PT ;  /* 0x00000000003f782f */ /* 0x000fe20003860000 */
[----:B------:R-:W-:Y:S01]  /*adc0*/  BSSY B0, `(.L_x_74) ;  /* 0x0000035000007945 */ /* 0x000fe20003800000 */
[----:B------:R-:W-:Y:S01]  /*add0*/  UIADD3 UR6, UR5, 0x3f, URZ ;  /* 0x0000003f05067890 */ /* 0x000fe2000fffe03f */
[----:B-1----:R-:W-:Y:S02]  /*ade0*/  CS2R R2, SRZ ;  /* 0x0000000000027805 */ /* 0x002fe4000001ff00 */
[----:B------:R-:W-:Y:S01]  /*adf0*/  MOV R7, RZ ;  /* 0x000000ff00077202 */ /* 0x000fe20000000f00 */
[----:B------:R-:W-:Y:S01]  /*ae00*/  USHF.R.S32.HI UR7, URZ, 0x1f, UR6 ;  /* 0x0000001f3f077899 */ /* 0x000fe20008011406 */
[----:B------:R-:W1:Y:S03]  /*ae10*/  S2UR UR20, SR_CTAID.Y ;  /* 0x00000000001479c3 */ /* 0x000e660000002600 */
[----:B------:R-:W-:-:S04]  /*ae20*/  ULEA.HI UR7, UR7, UR6, URZ, 0x6 ;  /* 0x0000000607077291 */ /* 0x000fc8000f8f303f */
[----:B------:R-:W-:Y:S01]  /*ae30*/  USHF.R.S32.HI UR7, URZ, 0x6, UR7 ;  /* 0x000000063f077899 */ /* 0x000fe20008011407 */
[----:B------:R-:W3:Y:S01]  /*ae40*/  S2UR UR21, SR_CTAID.Z ;  /* 0x00000000001579c3 */ /* 0x000ee20000002700 */
[----:B--2---:R-:W-:-:S04]  /*ae50*/  USHF.L.U32 UR11, UR11, 0x7, URZ ;  /* 0x000000070b0b7899 */ /* 0x004fc8000800063f */
[----:B------:R-:W-:-:S04]  /*ae60*/  UIADD3 UR5, UR11, 0xbf, URZ ;  /* 0x000000bf0b057890 */ /* 0x000fc8000fffe03f */
[----:B------:R-:W-:-:S04]  /*ae70*/  USHF.R.U32.HI UR5, URZ, 0x6, UR5 ;  /* 0x000000063f057899 */ /* 0x000fc80008011605 */
[----:B------:R-:W-:-:S04]  /*ae80*/  UISETP.LT.AND UP0, UPT, UR5, UR7, UPT ;  /* 0x000000070500728c */ /* 0x000fc8000bf01270 */
[----:B------:R-:W-:Y:S01]  /*ae90*/  USEL UR5, UR5, UR7, UP0 ;  /* 0x0000000705057287 */ /* 0x000fe20008000000 */
[----:B-1-3--:R-:W-:Y:S11]  /*aea0*/  @!P3 BRA `(.L_x_75) ;  /* 0x000000000098b947 */ /* 0x00aff60003800000 */
[----:B------:R-:W1:Y:S01]  /*aeb0*/  S2R R4, SR_CgaCtaId ;  /* 0x0000000000047919 */ /* 0x000e620000008800 */
[----:B------:R-:W-:Y:S02]  /*aec0*/  MOV R3, 0x400 ;  /* 0x0000040000037802 */ /* 0x000fe40000000f00 */
[----:B------:R-:W-:Y:S02]  /*aed0*/  MOV R5, 0x1 ;  /* 0x0000000100057802 */ /* 0x000fe40000000f00 */
[----:B-1----:R-:W-:Y:S02]  /*aee0*/  LEA R4, R4, R3, 0x18 ;  /* 0x0000000304047211 */ /* 0x002fe400078ec0ff */
[----:B------:R-:W-:-:S04]  /*aef0*/  SHF.L.U32 R3, R5, 0x1f, RZ ;  /* 0x0000001f05037819 */ /* 0x000fc800000006ff */
[----:B------:R-:W1:Y:S02]  /*af00*/  SYNCS.PHASECHK.TRANS64.TRYWAIT P0, [R4+URZ+0x1c060], R3 ;  /* 0x01c06003040075a7 */ /* 0x000e64000800017f */
[----:B-1----:R-:W-:Y:S05]  /*af10*/  @!P0 BRA `(.L_x_76) ;  /* 0x0000001000ec8947 */ /* 0x002fea0003800000 */
.L_x_113:
[----:B------:R-:W-:Y:S01]  /*af20*/  ULOP3.LUT UR6, UR4, 0x2, URZ, 0xfc, !UPT ;  /* 0x0000000204067892 */ /* 0x000fe2000f8efc3f */
[----:B-1----:R-:W-:-:S03]  /*af30*/  @P2 IMAD.MOV.U32 R3, RZ, RZ, 0x4000 ;  /* 0x00004000ff032424 */ /* 0x002fc600078e00ff */
[----:B------:R-:W-:Y:S01]  /*af40*/  UPRMT UR6, UR6, 0x9910, URZ ;  /* 0x0000991006067896 */ /* 0x000fe2000800003f */
[----:B------:R1:W-:Y:S03]  /*af50*/  @P2 SYNCS.ARRIVE.TRANS64 RZ, [R4+URZ+0x1c050], R3 ;  /* 0x01c0500304ff29a7 */ /* 0x0003e6000800003f */
[----:B------:R-:W-:-:S06]  /*af60*/  UISETP.NE.AND UP0, UPT, UR6, 0x2, UPT ;  /* 0x000000020600788c */ /* 0x000fcc000bf05270 */
[----:B------:R-:W-:-:S13]  /*af70*/  PLOP3.LUT P0, PT, PT, PT, UP0, 0x80, 0x0 ;  /* 0x000000000000781c */ /* 0x000fda0003f0f008 */
[----:B-1----:R-:W-:Y:S05]  /*af80*/  @P0 BRA `(.L_x_77) ;  /* 0x0000000000040947 */ /* 0x002fea0003800000 */
[----:B------:R-:W-:Y:S01]  /*af90*/  BPT.TRAP 0x1 ;  /* 0x000000040000795c */ /* 0x000fe20000300000 */
.L_x_77:
[----:B------:R-:W-:-:S04]  /*afa0*/  LOP3.LUT P0, RZ, R0, 0x1f, RZ, 0xc0, !PT ;  /* 0x0000001f00ff7812 */ /* 0x000fc8000780c0ff */
[----:B------:R-:W-:-:S13]  /*afb0*/  PLOP3.LUT P0, PT, P0, P2, PT, 0x2a, 0x0 ;  /* 0x000000000000781c */ /* 0x000fda0000704572 */
[----:B------:R-:W-:Y:S05]  /*afc0*/  @P0 BRA `(.L_x_78) ;  /* 0x0000000000040947 */ /* 0x000fea0003800000 */
[----:B------:R-:W-:Y:S01]  /*afd0*/  BPT.TRAP 0x1 ;  /* 0x000000040000795c */ /* 0x000fe20000300000 */
.L_x_78:
[----:B------:R-:W-:Y:S01]  /*afe0*/  R2UR UR8, R4 ;  /* 0x00000000040872ca */ /* 0x000fe200000e0000 */
[----:B------:R-:W-:Y:S01]  /*aff0*/  ULDC.64 UR6, c[0x0][0x198] ;  /* 0x0000660000067ab9 */ /* 0x000fe20000000a00 */
[----:B------:R-:W-:Y:S01]  /*b000*/  UMOV UR14, 0x0 ;  /* 0x00000000000e7882 */ /* 0x000fe20000000000 */
[----:B------:R-:W-:Y:S01]  /*b010*/  UIADD3 UR6, UP0, UR6, 0xf0, URZ ;  /* 0x000000f006067890 */ /* 0x000fe2000ff1e03f */
[----:B------:R-:W-:Y:S01]  /*b020*/  MOV R3, 0x1 ;  /* 0x0000000100037802 */ /* 0x000fe20000000f00 */
[----:B------:R-:W-:Y:S01]  /*b030*/  UMOV UR15, 0x10000000 ;  /* 0x10000000000f7882 */ /* 0x000fe20000000000 */
[----:B------:R-:W-:Y:S01]  /*b040*/  UMOV UR10, URZ ;  /* 0x0000003f000a7c82 */ /* 0x000fe20008000000 */
[----:B------:R-:W-:Y:S01]  /*b050*/  UIADD3.X UR7, URZ, UR7, URZ, UP0, !UPT ;  /* 0x000000073f077290 */ /* 0x000fe200087fe43f */
[----:B------:R-:W-:Y:S01]  /*b060*/  MOV R7, 0x40 ;  /* 0x0000004000077802 */ /* 0x000fe20000000f00 */
[----:B------:R-:W-:Y:S01]  /*b070*/  UMOV UR12, UR20 ;  /* 0x00000014000c7c82 */ /* 0x000fe20008000000 */
[----:B------:R-:W-:Y:S01]  /*b080*/  UMOV UR13, UR21 ;  /* 0x00000015000d7c82 */ /* 0x000fe20008000000 */
[----:B------:R-:W-:Y:S01]  /*b090*/  UMOV UR18, 0x80 ;  /* 0x0000008000127882 */ /* 0x000fe20000000000 */
[----:B------:R-:W-:Y:S01]  /*b0a0*/  UMOV UR19, UR11 ;  /* 0x0000000b00137c82 */ /* 0x000fe20008000000 */
[----:B------:R-:W-:-:S02]  /*b0b0*/  UIADD3 UR9, UR8, 0x1c050, URZ ;  /* 0x0001c05008097890 */ /* 0x000fc4000fffe03f */
[----:B------:R-:W-:-:S05]  /*b0c0*/  UIADD3 UR16, UR8, 0x2000, URZ ;  /* 0x0000200008107890 */ /* 0x000fca000fffe03f */
[----:B------:R-:W-:Y:S02]  /*b0d0*/  UMOV UR17, UR9 ;  /* 0x0000000900117c82 */ /* 0x000fe40008000000 */
[----:B------:R1:W-:Y:S02]  /*b0e0*/  UTMALDG.4D [UR8], [UR6], desc[UR14] ;  /* 0x00000e08060075b4 */ /* 0x0003e40008019000 */
[----:B------:R1:W-:Y:S02]  /*b0f0*/  UTMALDG.4D [UR16], [UR6], desc[UR14] ;  /* 0x00000e10060075b4 */ /* 0x0003e40008019000 */
[----:B-1----:R-:W-:Y:S01]  /*b100*/  NOP ;  /* 0x0000000000007918 */ /* 0x002fe20000000000 */
.L_x_75:
[----:B------:R-:W-:Y:S05]  /*b110*/  BSYNC B0 ;  /* 0x0000000000007941 */ /* 0x000fea0003800000 */
.L_x_74:
[----:B------:R-:W-:Y:S01]  /*b120*/  ISETP.LT.AND P4, PT, RZ, UR5, P3 ;  /* 0x00000005ff007c0c */ /* 0x000fe20009f81270 */
[----:B------:R-:W-:-:S12]  /*b130*/  BSSY B0, `(.L_x_79) ;  /* 0x0000029000007945 */ /* 0x000fd80003800000 */
[----:B------:R-:W-:Y:S05]  /*b140*/  @!P4 BRA `(.L_x_80) ;  /* 0x00000000009cc947 */ /* 0x000fea0003800000 */
[----:B------:R-:W1:Y:S01]  /*b150*/  S2R R5, SR_CgaCtaId ;  /* 0x0000000000057919 */ /* 0x000e620000008800 */
[----:B------:R-:W-:-:S04]  /*b160*/  MOV R2, 0x400 ;  /* 0x0000040000027802 */ /* 0x000fc80000000f00 */
[----:B-1----:R-:W-:Y:S01]  /*b170*/  LEA R2, R5, R2, 0x18 ;  /* 0x0000000205027211 */ /* 0x002fe200078ec0ff */
[----:B------:R-:W-:-:S05]  /*b180*/  IMAD.MOV.U32 R5, RZ, RZ, 0x1 ;  /* 0x00000001ff057424 */ /* 0x000fca00078e00ff */
[----:B------:R-:W-:-:S04]  /*b190*/  SHF.L.U32 R5, R5, 0x1f, RZ ;  /* 0x0000001f05057819 */ /* 0x000fc800000006ff */
[----:B------:R-:W1:Y:S02]  /*b1a0*/  SYNCS.PHASECHK.TRANS64.TRYWAIT P0, [R2+URZ+0x1c028], R5 ;  /* 0x01c02805020075a7 */ /* 0x000e64000800017f */
[----:B-1----:R-:W-:Y:S05]  /*b1b0*/  @!P0 BRA `(.L_x_81) ;  /* 0x0000001000588947 */ /* 0x002fea0003800000 */
.L_x_114:
[----:B------:R-:W-:Y:S01]  /*b1c0*/  ULOP3.LUT UR6, UR4, 0x2, URZ, 0xfc, !UPT ;  /* 0x0000000204067892 */ /* 0x000fe2000f8efc3f */
[----:B-1----:R-:W-:-:S03]  /*b1d0*/  @P2 MOV R5, 0x4000 ;  /* 0x0000400000052802 */ /* 0x002fc60000000f00 */
[----:B------:R-:W-:Y:S01]  /*b1e0*/  UPRMT UR6, UR6, 0x9910, URZ ;  /* 0x0000991006067896 */ /* 0x000fe2000800003f */
[----:B------:R1:W-:Y:S03]  /*b1f0*/  @P2 SYNCS.ARRIVE.TRANS64 RZ, [R2+URZ+0x1c000], R5 ;  /* 0x01c0000502ff29a7 */ /* 0x0003e6000800003f */
[----:B------:R-:W-:-:S06]  /*b200*/  UISETP.NE.AND UP0, UPT, UR6, 0x2, UPT ;  /* 0x000000020600788c */ /* 0x000fcc000bf05270 */
[----:B------:R-:W-:-:S13]  /*b210*/  PLOP3.LUT P0, PT, PT, PT, UP0, 0x80, 0x0 ;  /* 0x000000000000781c */ /* 0x000fda0003f0f008 */
[----:B-1----:R-:W-:Y:S05]  /*b220*/  @P0 BRA `(.L_x_82) ;  /* 0x0000000000040947 */ /* 0x002fea0003800000 */
[----:B------:R-:W-:Y:S01]  /*b230*/  BPT.TRAP 0x1 ;  /* 0x000000040000795c */ /* 0x000fe20000300000 */
.L_x_82:
[----:B------:R-:W-:-:S04]  /*b240*/  LOP3.LUT P0, RZ, R0, 0x1f, RZ, 0xc0, !PT ;  /* 0x0000001f00ff7812 */ /* 0x000fc8000780c0ff */
[----:B------:R-:W-:-:S13]  /*b250*/  PLOP3.LUT P0, PT, P0, P2, PT, 0x2a, 0x0 ;  /* 0x000000000000781c */ /* 0x000fda0000704572 */
[----:B------:R-:W-:Y:S05]  /*b260*/  @P0 BRA `(.L_x_83) ;  /* 0x0000000000040947 */ /* 0x000fea0003800000 */
[----:B------:R-:W-:Y:S01]  /*b270*/  BPT.TRAP 0x1 ;  /* 0x000000040000795c */ /* 0x000fe20000300000 */
.L_x_83:
[----:B------:R-:W-:Y:S01]  /*b280*/  R2UR UR24, R2 ;  /* 0x00000000021872ca */ /* 0x000fe200000e0000 */
[----:B------:R-:W-:Y:S01]  /*b290*/  ULDC.64 UR6, c[0x0][0x198] ;  /* 0x0000660000067ab9 */ /* 0x000fe20000000a00 */
[----:B------:R-:W-:Y:S01]  /*b2a0*/  UMOV UR19, URZ ;  /* 0x0000003f00137c82 */ /* 0x000fe20008000000 */
[----:B------:R-:W-:Y:S01]  /*b2b0*/  UIADD3 UR6, UP0, UR6, 0x1f0, URZ ;  /* 0x000001f006067890 */ /* 0x000fe2000ff1e03f */
[----:B------:R-:W-:Y:S01]  /*b2c0*/  MOV R2, 0x1 ;  /* 0x0000000100027802 */ /* 0x000fe20000000f00 */
[----:B------:R-:W-:Y:S01]  /*b2d0*/  UMOV UR8, 0x0 ;  /* 0x0000000000087882 */ /* 0x000fe20000000000 */
[----:B------:R-:W-:Y:S01]  /*b2e0*/  UMOV UR9, 0x10000000 ;  /* 0x1000000000097882 */ /* 0x000fe20000000000 */
[----:B------:R-:W-:Y:S01]  /*b2f0*/  UIADD3.X UR7, URZ, UR7, URZ, UP0, !UPT ;  /* 0x000000073f077290 */ /* 0x000fe200087fe43f */
[----:B------:R-:W-:Y:S01]  /*b300*/  UMOV UR18, URZ ;  /* 0x0000003f00127c82 */ /* 0x000fe20008000000 */
[----:B------:R-:W-:Y:S01]  /*b310*/  UMOV UR26, 0x80 ;  /* 0x00000080001a7882 */ /* 0x000fe20000000000 */
[----:B------:R-:W-:Y:S01]  /*b320*/  UMOV UR28, UR20 ;  /* 0x00000014001c7c82 */ /* 0x000fe20008000000 */
[----:B------:R-:W-:-:S02]  /*b330*/  UMOV UR29, UR21 ;  /* 0x00000015001d7c82 */ /* 0x000fc40008000000 */
[----:B------:R-:W-:Y:S02]  /*b340*/  UIADD3 UR16, UR24, 0x8000, URZ ;  /* 0x0000800018107890 */ /* 0x000fe4000fffe03f */
[----:B------:R-:W-:Y:S02]  /*b350*/  UIADD3 UR17, UR24, 0x1c000, URZ ;  /* 0x0001c00018117890 */ /* 0x000fe4000fffe03f */
[----:B------:R-:W-:Y:S01]  /*b360*/  UIADD3 UR24, UR24, 0xa000, URZ ;  /* 0x0000a00018187890 */ /* 0x000fe2000fffe03f */
[----:B------:R-:W-:-:S04]  /*b370*/  UMOV UR27, UR19 ;  /* 0x00000013001b7c82 */ /* 0x000fc80008000000 */
[----:B------:R-:W-:Y:S02]  /*b380*/  UMOV UR25, UR17 ;  /* 0x0000001100197c82 */ /* 0x000fe40008000000 */
[----:B------:R1:W-:Y:S02]  /*b390*/  UTMALDG.4D [UR16], [UR6], desc[UR8] ;  /* 0x00000810060075b4 */ /* 0x0003e40008019000 */
[----:B------:R1:W-:Y:S02]  /*b3a0*/  UTMALDG.4D [UR24], [UR6], desc[UR8] ;  /* 0x00000818060075b4 */ /* 0x0003e40008019000 */
[----:B-1----:R-:W-:Y:S01]  /*b3b0*/  NOP ;  /* 0x0000000000007918 */ /* 0x002fe20000000000 */
.L_x_80:
[----:B------:R-:W-:Y:S05]  /*b3c0*/  BSYNC B0 ;  /* 0x0000000000007941 */ /* 0x000fea0003800000 */
.L_x_79:
[----:B------:R-:W-:Y:S04]  /*b3d0*/  BSSY B0, `(.L_x_84) ;  /* 0x000002c000007945 */ /* 0x000fe80003800000 */
[----:B------:R-:W-:Y:S05]  /*b3e0*/  @!P3 BRA `(.L_x_85) ;  /* 0x0000000000a8b947 */ /* 0x000fea0003800000 */
[----:B------:R-:W1:Y:S01]  /*b3f0*/  S2R R5, SR_CgaCtaId ;  /* 0x0000000000057919 */ /* 0x000e620000008800 */
[----:B------:R-:W-:-:S04]  /*b400*/  MOV R4, 0x400 ;  /* 0x0000040000047802 */ /* 0x000fc80000000f00 */
[----:B-1----:R-:W-:Y:S01]  /*b410*/  LEA R6, R5, R4, 0x18 ;  /* 0x0000000405067211 */ /* 0x002fe200078ec0ff */
[----:B------:R-:W-:-:S03]  /*b420*/  IMAD.MOV.U32 R5, RZ, RZ, 0x1 ;  /* 0x00000001ff057424 */ /* 0x000fc600078e00ff */
[----:B------:R-:W-:Y:S02]  /*b430*/  LEA R4, R3, R6, 0x3 ;  /* 0x0000000603047211 */ /* 0x000fe400078e18ff */
[----:B------:R-:W-:-:S04]  /*b440*/  SHF.L.U32 R5, R5, 0x1f, RZ ;  /* 0x0000001f05057819 */ /* 0x000fc800000006ff */
[----:B------:R-:W1:Y:S02]  /*b450*/  SYNCS.PHASECHK.TRANS64.TRYWAIT P0, [R4+URZ+0x1c060], R5 ;  /* 0x01c06005040075a7 */ /* 0x000e64000800017f */
[----:B-1----:R-:W-:Y:S05]  /*b460*/  @!P0 BRA `(.L_x_86) ;  /* 0x0000000c00c08947 */ /* 0x002fea0003800000 */
.L_x_115:
        /* <DEDUP_REMOVED lines=8> */
.L_x_87:
[----:B------:R-:W-:-:S04]  /*b4f0*/  LOP3.LUT P0, RZ, R0, 0x1f, RZ, 0xc0, !PT ;  /* 0x0000001f00ff7812 */ /* 0x000fc8000780c0ff */
[----:B------:R-:W-:-:S13]  /*b500*/  PLOP3.LUT P0, PT, P0, P2, PT, 0x2a, 0x0 ;  /* 0x000000000000781c */ /* 0x000fda0000704572 */
[----:B------:R-:W-:Y:S05]  /*b510*/  @P0 BRA `(.L_x_88) ;  /* 0x0000000000040947 */ /* 0x000fea0003800000 */
[----:B------:R-:W-:Y:S01]  /*b520*/  BPT.TRAP 0x1 ;  /* 0x000000040000795c */ /* 0x000fe20000300000 */
.L_x_88:
[----:B------:R-:W-:Y:S01]  /*b530*/  R2UR UR24, R3 ;  /* 0x00000000031872ca */ /* 0x000fe200000e0000 */
[----:B------:R-:W-:Y:S01]  /*b540*/  ULDC.64 UR8, c[0x0][0x198] ;  /* 0x0000660000087ab9 */ /* 0x000fe20000000a00 */
[----:B------:R-:W-:Y:S01]  /*b550*/  R2UR UR6, R6 ;  /* 0x00000000060672ca */ /* 0x000fe200000e0000 */
[----:B------:R-:W-:Y:S01]  /*b560*/  UIADD3 UR8, UP0, UR8, 0xf0, URZ ;  /* 0x000000f008087890 */ /* 0x000fe2000ff1e03f */
[----:B------:R-:W-:Y:S01]  /*b570*/  R2UR UR27, R7 ;  /* 0x00000000071b72ca */ /* 0x000fe200000e0000 */
[----:B------:R-:W-:Y:S01]  /*b580*/  UMOV UR12, 0x0 ;  /* 0x00000000000c7882 */ /* 0x000fe20000000000 */
[----:B------:R-:W-:Y:S01]  /*b590*/  R2UR UR25, R4 ;  /* 0x00000000041972ca */ /* 0x000fe200000e0000 */
[----:B------:R-:W-:Y:S01]  /*b5a0*/  UIADD3.X UR9, URZ, UR9, URZ, UP0, !UPT ;  /* 0x000000093f097290 */ /* 0x000fe200087fe43f */
[----:B------:R-:W-:Y:S01]  /*b5b0*/  UMOV UR13, 0x10000000 ;  /* 0x10000000000d7882 */ /* 0x000fe20000000000 */
[----:B------:R-:W-:Y:S01]  /*b5c0*/  UMOV UR26, URZ ;  /* 0x0000003f001a7c82 */ /* 0x000fe20008000000 */
[----:B------:R-:W-:Y:S01]  /*b5d0*/  UMOV UR28, UR20 ;  /* 0x00000014001c7c82 */ /* 0x000fe20008000000 */
[----:B------:R-:W-:Y:S01]  /*b5e0*/  UMOV UR29, UR21 ;  /* 0x00000015001d7c82 */ /* 0x000fe20008000000 */
[----:B------:R-:W-:-:S03]  /*b5f0*/  UMOV UR18, 0x80 ;  /* 0x0000008000127882 */ /* 0x000fc60000000000 */
[----:B------:R-:W-:Y:S02]  /*b600*/  ULEA UR24, UR24, UR6, 0xe ;  /* 0x0000000618187291 */ /* 0x000fe4000f8e703f */
[----:B------:R-:W-:Y:S02]  /*b610*/  UIADD3 UR27, UR11, UR27, URZ ;  /* 0x0000001b0b1b7290 */ /* 0x000fe4000fffe03f */
[----:B------:R-:W-:Y:S02]  /*b620*/  UIADD3 UR25, UR25, 0x1c050, URZ ;  /* 0x0001c05019197890 */ /* 0x000fe4000fffe03f */
[----:B------:R-:W-:-:S03]  /*b630*/  UIADD3 UR16, UR24, 0x2000, URZ ;  /* 0x0000200018107890 */ /* 0x000fc6000fffe03f */
[----:B------:R-:W-:Y:S02]  /*b640*/  UMOV UR19, UR27 ;  /* 0x0000001b00137c82 */ /* 0x000fe40008000000 */
[----:B------:R-:W-:Y:S02]  /*b650*/  UMOV UR17, UR25 ;  /* 0x0000001900117c82 */ /* 0x000fe40008000000 */
[----:B------:R1:W-:Y:S02]  /*b660*/  UTMALDG.4D [UR24], [UR8], desc[UR12] ;  /* 0x00000c18080075b4 */ /* 0x0003e40008019000 */
[----:B------:R1:W-:Y:S02]  /*b670*/  UTMALDG.4D [UR16], [UR8], desc[UR12] ;  /* 0x00000c10080075b4 */ /* 0x0003e40008019000 */
[----:B-1----:R-:W-:Y:S01]  /*b680*/  NOP ;  /* 0x0000000000007918 */ /* 0x002fe20000000000 */
.L_x_85:
[----:B------:R-:W-:Y:S05]  /*b690*/  BSYNC B0 ;  /* 0x0000000000007941 */ /* 0x000fea0003800000 */
.L_x_84:
[----:B------:R-:W-:Y:S01]  /*b6a0*/  BSSY B0, `(.L_x_89) ;  /* 0x0000027000007945 */ /* 0x000fe20003800000 */
[----:B------:R-:W-:-:S03]  /*b6b0*/  IMAD.MOV.U32 R8, RZ, RZ, RZ ;  /* 0x000000ffff087224 */ /* 0x000fc600078e00ff */
[----:B------:R-:W-:Y:S05]  /*b6c0*/  @!P4 BRA `(.L_x_90) ;  /* 0x000000000090c947 */ /* 0x000fea0003800000 */
[----:B------:R-:W1:Y:S01]  /*b6d0*/  S2R R4, SR_CgaCtaId ;  /* 0x0000000000047919 */ /* 0x000e620000008800 */
[----:B------:R-:W-:-:S04]  /*b6e0*/  MOV R3, 0x400 ;  /* 0x0000040000037802 */ /* 0x000fc80000000f00 */
[----:B-1----:R-:W-:Y:S02]  /*b6f0*/  LEA R5, R4, R3, 0x18 ;  /* 0x0000000304057211 */ /* 0x002fe400078ec0ff */
[----:B------:R-:W-:Y:S02]  /*b700*/  MOV R4, 0x1 ;  /* 0x0000000100047802 */ /* 0x000fe40000000f00 */
[----:B------:R-:W-:Y:S02]  /*b710*/  LEA R3, R2, R5, 0x3 ;  /* 0x0000000502037211 */ /* 0x000fe400078e18ff */
[----:B------:R-:W-:-:S04]  /*b720*/  SHF.L.U32 R4, R4, 0x1f, RZ ;  /* 0x0000001f04047819 */ /* 0x000fc800000006ff */
[----:B------:R-:W1:Y:S02]  /*b730*/  SYNCS.PHASECHK.TRANS64.TRYWAIT P0, [R3+URZ+0x1c028], R4 ;  /* 0x01c02804030075a7 */ /* 0x000e64000800017f */
[----:B-1----:R-:W-:Y:S05]  /*b740*/  @!P0 BRA `(.L_x_91) ;  /* 0x0000000c001c8947 */ /* 0x002fea0003800000 */
.L_x_116:
        /* <DEDUP_REMOVED lines=8> */
.L_x_92:
[----:B------:R-:W-:-:S04]  /*b7d0*/  LOP3.LUT P0, RZ, R0, 0x1f, RZ, 0xc0, !PT ;  /* 0x0000001f00ff7812 */ /* 0x000fc8000780c0ff */
[----:B------:R-:W-:-:S13]  /*b7e0*/  PLOP3.LUT P0, PT, P0, P2, PT, 0x2a, 0x0 ;  /* 0x000000000000781c */ /* 0x000fda0000704572 */
[----:B------:R-:W-:Y:S05]  /*b7f0*/  @P0 BRA `(.L_x_93) ;  /* 0x0000000000040947 */ /* 0x000fea0003800000 */
[----:B------:R-:W-:Y:S01]  /*b800*/  BPT.TRAP 0x1 ;  /* 0x000000040000795c */ /* 0x000fe20000300000 */
.L_x_93:
[C---:B------:R-:W-:Y:S01]  /*b810*/  LEA R5, R2.reuse, R5, 0xe ;  /* 0x0000000502057211 */ /* 0x040fe200078e70ff */
[----:B------:R-:W-:Y:S01]  /*b820*/  ULDC.64 UR6, c[0x0][0x198] ;  /* 0x0000660000067ab9 */ /* 0x000fe20000000a00 */
[----:B------:R-:W-:Y:S01]  /*b830*/  R2UR UR17, R3 ;  /* 0x00000000031172ca */ /* 0x000fe200000e0000 */
[----:B------:R-:W-:Y:S01]  /*b840*/  UIADD3 UR6, UP0, UR6, 0x2f0, URZ ;  /* 0x000002f006067890 */ /* 0x000fe2000ff1e03f */
[----:B------:R-:W-:Y:S01]  /*b850*/  R2UR UR16, R5 ;  /* 0x00000000051072ca */ /* 0x000fe200000e0000 */
[----:B------:R-:W-:Y:S01]  /*b860*/  UMOV UR8, 0x0 ;  /* 0x0000000000087882 */ /* 0x000fe20000000000 */
[----:B------:R-:W-:Y:S01]  /*b870*/  UMOV UR9, 0x10000000 ;  /* 0x1000000000097882 */ /* 0x000fe20000000000 */
[----:B------:R-:W-:Y:S01]  /*b880*/  UIADD3.X UR7, URZ, UR7, URZ, UP0, !UPT ;  /* 0x000000073f077290 */ /* 0x000fe200087fe43f */
[----:B------:R-:W-:Y:S01]  /*b890*/  MOV R8, 0x1 ;  /* 0x0000000100087802 */ /* 0x000fe20000000f00 */
[----:B------:R-:W-:Y:S01]  /*b8a0*/  UMOV UR18, URZ ;  /* 0x0000003f00127c82 */ /* 0x000fe20008000000 */
[----:B------:R-:W-:Y:S01]  /*b8b0*/  UMOV UR19, URZ ;  /* 0x0000003f00137c82 */ /* 0x000fe20008000000 */
[----:B------:R-:W-:-:S04]  /*b8c0*/  VIADD R2, R2, 0x1 ;  /* 0x0000000102027836 */ /* 0x000fc80000000000 */
[----:B------:R-:W-:Y:S02]  /*b8d0*/  UIADD3 UR17, UR17, 0x1c000, URZ ;  /* 0x0001c00011117890 */ /* 0x000fe4000fffe03f */
[----:B------:R-:W-:-:S09]  /*b8e0*/  UIADD3 UR16, UR16, 0x8000, URZ ;  /* 0x0000800010107890 */ /* 0x000fd2000fffe03f */
[----:B------:R1:W-:Y:S02]  /*b8f0*/  UTMALDG.4D [UR16], [UR6], desc[UR8] ;  /* 0x00000810060075b4 */ /* 0x0003e40008019000 */
[----:B-1----:R-:W-:Y:S01]  /*b900*/  NOP ;  /* 0x0000000000007918 */ /* 0x002fe20000000000 */
.L_x_90:
[----:B------:R-:W-:Y:S05]  /*b910*/  BSYNC B0 ;  /* 0x0000000000007941 */ /* 0x000fea0003800000 */
.L_x_89:
[----:B------:R-:W-:-:S04]  /*b920*/  MOV R3, UR5 ;  /* 0x0000000500037c02 */ /* 0x000fc80008000f00 */
[----:B------:R-:W-:-:S13]  /*b930*/  ISETP.GE.AND P0, PT, R3, 0x2, PT ;  /* 0x000000020300780c */ /* 0x000fda0003f06270 */
[----:B------:R-:W-:Y:S05]  /*b940*/  @!P0 EXIT ;  /* 0x000000000000894d */ /* 0x000fea0003800000 */
[----:B------:R-:W-:Y:S01]  /*b950*/  USHF.L.U32 UR6, UR5, 0x1, URZ ;  /* 0x0000000105067899 */ /* 0x000fe2000800063f */
[----:B------:R-:W-:Y:S01]  /*b960*/  LOP3.LUT P0, RZ, R0, 0x1f, RZ, 0xc0, !PT ;  /* 0x0000001f00ff7812 */ /* 0x000fe2000780c0ff */
[----:B------:R-:W-:Y:S01]  /*b970*/  BSSY B0, `(.L_x_94) ;  /* 0x000005e000007945 */ /* 0x000fe20003800000 */
[----:B------:R-:W-:Y:S01]  /*b980*/  MOV R3, UR4 ;  /* 0x0000000400037c02 */ /* 0x000fe20008000f00 */
[----:B------:R-:W-:Y:S01]  /*b990*/  IMAD.MOV.U32 R0, RZ, RZ, 0x1 ;  /* 0x00000001ff007424 */ /* 0x000fe200078e00ff */
[----:B------:R-:W-:Y:S02]  /*b9a0*/  PLOP3.LUT P0, PT, P0, P2, PT, 0x2a, 0x0 ;  /* 0x000000000000781c */ /* 0x000fe40000704572 */
[----:B------:R-:W-:Y:S02]  /*b9b0*/  LOP3.LUT R3, R3, 0x2, RZ, 0xfc, !PT ;  /* 0x0000000203037812 */ /* 0x000fe400078efcff */
[----:B------:R-:W-:-:S09]  /*b9c0*/  MOV R9, UR6 ;  /* 0x0000000600097c02 */ /* 0x000fd20008000f00 */
.L_x_105:
[----:B------:R-:W-:Y:S04]  /*b9d0*/  BSSY B1, `(.L_x_95) ;  /* 0x000002c000017945 */ /* 0x000fe80003800000 */
[----:B------:R-:W-:Y:S05]  /*b9e0*/  @!P3 BRA `(.L_x_96) ;  /* 0x0000000000a8b947 */ /* 0x000fea0003800000 */
[----:B------:R-:W1:Y:S01]  /*b9f0*/  S2R R5, SR_CgaCtaId ;  /* 0x0000000000057919 */ /* 0x000e620000008800 */
[----:B------:R-:W-:-:S04]  /*ba00*/  MOV R4, 0x400 ;  /* 0x0000040000047802 */ /* 0x000fc80000000f00 */
[----:B-1----:R-:W-:Y:S02]  /*ba10*/  LEA R5, R5, R4, 0x18 ;  /* 0x0000000405057211 */ /* 0x002fe400078ec0ff */
[----:B------:R-:W-:Y:S02]  /*ba20*/  SHF.L.U32 R4, R0, 0x1f, RZ ;  /* 0x0000001f00047819 */ /* 0x000fe400000006ff */
[----:B------:R-:W-:-:S04]  /*ba30*/  LEA R7, R2, R5, 0x3 ;  /* 0x0000000502077211 */ /* 0x000fc800078e18ff */
[----:B------:R-:W1:Y:S02]  /*ba40*/  SYNCS.PHASECHK.TRANS64.TRYWAIT P4, [R7+URZ+0x1c028], R4 ;  /* 0x01c02804070075a7 */ /* 0x000e64000808017f */
[----:B-1----:R-:W-:Y:S05]  /*ba50*/  @!P4 BRA `(.L_x_97) ;  /* 0x00000008006cc947 */ /* 0x002fea0003800000 */
.L_x_117:
[----:B-1----:R-:W-:-:S04]  /*ba60*/  @P2 IMAD.MOV.U32 R4, RZ, RZ, 0x4000 ;  /* 0x00004000ff042424 */ /* 0x002fc800078e00ff */
[----:B------:R1:W-:Y:S02]  /*ba70*/  @P2 SYNCS.ARRIVE.TRANS64 RZ, [R7+URZ+0x1c000], R4 ;  /* 0x01c0000407ff29a7 */ /* 0x0003e4000800003f */
[----:B-1----:R-:W-:-:S04]  /*ba80*/  PRMT R4, R3, 0x9910, RZ ;  /* 0x0000991003047816 */ /* 0x002fc800000000ff */
[----:B------:R-:W-:-:S13]  /*ba90*/  ISETP.NE.AND P4, PT, R4, 0x2, PT ;  /* 0x000000020400780c */ /* 0x000fda0003f85270 */
[----:B------:R-:W-:Y:S05]  /*baa0*/  @P4 BRA `(.L_x_98) ;  /* 0x0000000000044947 */ /* 0x000fea0003800000 */
[----:B------:R-:W-:Y:S01]  /*bab0*/  BPT.TRAP 0x1 ;  /* 0x000000040000795c */ /* 0x000fe20000300000 */
.L_x_98:
[----:B------:R-:W-:Y:S05]  /*bac0*/  @P0 BRA `(.L_x_99) ;  /* 0x0000000000040947 */ /* 0x000fea0003800000 */
[----:B------:R-:W-:Y:S01]  /*bad0*/  BPT.TRAP 0x1 ;  /* 0x000000040000795c */ /* 0x000fe20000300000 */
.L_x_99:
[----:B------:R-:W-:Y:S01]  /*bae0*/  LEA R5, R2, R5, 0xe ;  /* 0x0000000502057211 */ /* 0x000fe200078e70ff */
[----:B------:R-:W-:Y:S01]  /*baf0*/  ULDC.64 UR6, c[0x0][0x198] ;  /* 0x0000660000067ab9 */ /* 0x000fe20000000a00 */
[----:B------:R-:W-:Y:S01]  /*bb00*/  R2UR UR17, R7 ;  /* 0x00000000071172ca */ /* 0x000fe200000e0000 */
[----:B------:R-:W-:Y:S01]  /*bb10*/  UIADD3 UR6, UP0, UR6, 0x1f0, URZ ;  /* 0x000001f006067890 */ /* 0x000fe2000ff1e03f */
[----:B------:R-:W-:Y:S01]  /*bb20*/  R2UR UR24, R5 ;  /* 0x00000000051872ca */ /* 0x000fe200000e0000 */
[----:B------:R-:W-:Y:S01]  /*bb30*/  UMOV UR8, 0x0 ;  /* 0x0000000000087882 */ /* 0x000fe20000000000 */
[----:B------:R-:W-:Y:S01]  /*bb40*/  R2UR UR19, R8 ;  /* 0x00000000081372ca */ /* 0x000fe200000e0000 */
[----:B------:R-:W-:Y:S01]  /*bb50*/  UIADD3.X UR7, URZ, UR7, URZ, UP0, !UPT ;  /* 0x000000073f077290 */ /* 0x000fe200087fe43f */
[----:B------:R-:W-:Y:S01]  /*bb60*/  IADD3 R2, R2, 0x1, RZ ;  /* 0x0000000102027810 */ /* 0x000fe20007ffe0ff */
[----:B------:R-:W-:Y:S01]  /*bb70*/  UMOV UR9, 0x10000000 ;  /* 0x1000000000097882 */ /* 0x000fe20000000000 */
[----:B------:R-:W-:Y:S01]  /*bb80*/  UMOV UR18, URZ ;  /* 0x0000003f00127c82 */ /* 0x000fe20008000000 */
[----:B------:R-:W-:Y:S01]  /*bb90*/  UMOV UR26, 0x80 ;  /* 0x00000080001a7882 */ /* 0x000fe20000000000 */
[----:B------:R-:W-:Y:S01]  /*bba0*/  UMOV UR28, UR20 ;  /* 0x00000014001c7c82 */ /* 0x000fe20008000000 */
[----:B------:R-:W-:Y:S01]  /*bbb0*/  UMOV UR29, UR21 ;  /* 0x00000015001d7c82 */ /* 0x000fe20008000000 */
[----:B------:R-:W-:Y:S01]  /*bbc0*/  ISETP.NE.AND P4, PT, R2, 0x5, PT ;  /* 0x000000050200780c */ /* 0x000fe20003f85270 */
[----:B------:R-:W-:-:S02]  /*bbd0*/  UIADD3 UR17, UR17, 0x1c000, URZ ;  /* 0x0001c00011117890 */ /* 0x000fc4000fffe03f */
[----:B------:R-:W-:Y:S01]  /*bbe0*/  UIADD3 UR16, UR24, 0x8000, URZ ;  /* 0x0000800018107890 */ /* 0x000fe2000fffe03f */
[----:B------:R-:W-:Y:S01]  /*bbf0*/  SEL R5, RZ, 0x1, P4 ;  /* 0x00000001ff057807 */ /* 0x000fe20002000000 */
[----:B------:R-:W-:Y:S01]  /*bc00*/  USHF.L.U32 UR19, UR19, 0x6, URZ ;  /* 0x0000000613137899 */ /* 0x000fe2000800063f */
[----:B------:R-:W-:Y:S01]  /*bc10*/  SEL R2, R2, RZ, P4 ;  /* 0x000000ff02027207 */ /* 0x000fe20002000000 */
[----:B------:R-:W-:Y:S01]  /*bc20*/  UIADD3 UR24, UR24, 0xa000, URZ ;  /* 0x0000a00018187890 */ /* 0x000fe2000fffe03f */
[----:B------:R-:W-:Y:S01]  /*bc30*/  LOP3.LUT R0, R0, R5, RZ, 0x3c, !PT ;  /* 0x0000000500007212 */ /* 0x000fe200078e3cff */
[----:B------:R-:W-:-:S03]  /*bc40*/  UMOV UR25, UR17 ;  /* 0x0000001100197c82 */ /* 0x000fc60008000000 */
[----:B------:R-:W-:Y:S02]  /*bc50*/  UMOV UR27, UR19 ;  /* 0x00000013001b7c82 */ /* 0x000fe40008000000 */
[----:B------:R1:W-:Y:S02]  /*bc60*/  UTMALDG.4D [UR16], [UR6], desc[UR8] ;  /* 0x00000810060075b4 */ /* 0x0003e40008019000 */
[----:B------:R1:W-:Y:S02]  /*bc70*/  UTMALDG.4D [UR24], [UR6], desc[UR8] ;  /* 0x00000818060075b4 */ /* 0x0003e40008019000 */
[----:B-1----:R-:W-:Y:S01]  /*bc80*/  NOP ;  /* 0x0000000000007918 */ /* 0x002fe20000000000 */
.L_x_96:
[----:B------:R-:W-:Y:S05]  /*bc90*/  BSYNC B1 ;  /* 0x0000000000017941 */ /* 0x000fea0003800000 */
.L_x_95:
[----:B------:R-:W-:Y:S01]  /*bca0*/  ISETP.LT.OR P4, PT, R9, 0x4, !P3 ;  /* 0x000000040900780c */ /* 0x000fe20005f81670 */
[----:B------:R-:W-:-:S12]  /*bcb0*/  BSSY B1, `(.L_x_100) ;  /* 0x0000026000017945 */ /* 0x000fd80003800000 */
[----:B------:R-:W-:Y:S05]  /*bcc0*/  @P4 BRA `(.L_x_101) ;  /* 0x0000000000904947 */ /* 0x000fea0003800000 */
[----:B------:R-:W1:Y:S01]  /*bcd0*/  S2R R5, SR_CgaCtaId ;  /* 0x0000000000057919 */ /* 0x000e620000008800 */
[----:B------:R-:W-:Y:S02]  /*bce0*/  MOV R4, 0x400 ;  /* 0x0000040000047802 */ /* 0x000fe40000000f00 */
[----:B------:R-:W-:Y:S02]  /*bcf0*/  SHF.L.U32 R7, R0, 0x1f, RZ ;  /* 0x0000001f00077819 */ /* 0x000fe400000006ff */
[----:B-1----:R-:W-:-:S05]  /*bd00*/  LEA R5, R5, R4, 0x18 ;  /* 0x0000000405057211 */ /* 0x002fca00078ec0ff */
[----:B------:R-:W-:-:S04]  /*bd10*/  IMAD R4, R2, 0x8, R5 ;  /* 0x0000000802047824 */ /* 0x000fc800078e0205 */
[----:B------:R-:W1:Y:S02]  /*bd20*/  SYNCS.PHASECHK.TRANS64.TRYWAIT P4, [R4+URZ+0x1c028], R7 ;  /* 0x01c02807040075a7 */ /* 0x000e64000808017f */
[----:B-1----:R-:W-:Y:S05]  /*bd30*/  @!P4 BRA `(.L_x_102) ;  /* 0x0000000400c8c947 */ /* 0x002fea0003800000 */
.L_x_118:
[----:B------:R-:W-:Y:S02]  /*bd40*/  PRMT R6, R3, 0x9910, RZ ;  /* 0x0000991003067816 */ /* 0x000fe400000000ff */
[----:B-1----:R-:W-:Y:S02]  /*bd50*/  @P1 MOV R7, 0x4000 ;  /* 0x0000400000071802 */ /* 0x002fe40000000f00 */
[----:B------:R-:W-:Y:S02]  /*bd60*/  ISETP.NE.AND P4, PT, R6, 0x2, PT ;  /* 0x000000020600780c */ /* 0x000fe40003f85270 */
[----:B------:R1:W-:Y:S11]  /*bd70*/  @P1 SYNCS.ARRIVE.TRANS64 RZ, [R4+URZ+0x1c000], R7 ;  /* 0x01c0000704ff19a7 */ /* 0x0003f6000800003f */
[----:B-1----:R-:W-:Y:S05]  /*bd80*/  @P4 BRA `(.L_x_103) ;  /* 0x0000000000044947 */ /* 0x002fea0003800000 */
[----:B------:R-:W-:Y:S01]  /*bd90*/  BPT.TRAP 0x1 ;  /* 0x000000040000795c */ /* 0x000fe20000300000 */
.L_x_103:
[----:B------:R-:W-:Y:S05]  /*bda0*/  @P0 BRA `(.L_x_104) ;  /* 0x0000000000040947 */ /* 0x000fea0003800000 */
[----:B------:R-:W-:Y:S01]  /*bdb0*/  BPT.TRAP 0x1 ;  /* 0x000000040000795c */ /* 0x000fe20000300000 */
.L_x_104:
        /* <DEDUP_REMOVED lines=8> */
[----:B------:R-:W-:Y:S01]  /*be40*/  VIADD R2, R2, 0x1 ;  /* 0x0000000102027836 */ /* 0x000fe20000000000 */
[----:B------:R-:W-:Y:S01]  /*be50*/  UMOV UR9, 0x10000000 ;  /* 0x1000000000097882 */ /* 0x000fe20000000000 */
[----:B------:R-:W-:Y:S01]  /*be60*/  UMOV UR19, URZ ;  /* 0x0000003f00137c82 */ /* 0x000fe20008000000 */
[----:B------:R-:W-:-:S02]  /*be70*/  IADD3 R8, R8, 0x1, RZ ;  /* 0x0000000108087810 */ /* 0x000fc40007ffe0ff */
[C---:B------:R-:W-:Y:S02]  /*be80*/  ISETP.NE.AND P4, PT, R2.reuse, 0x5, PT ;  /* 0x000000050200780c */ /* 0x040fe40003f85270 */
[----:B------:R-:W-:Y:S02]  /*be90*/  UIADD3 UR17, UR17, 0x1c000, URZ ;  /* 0x0001c00011117890 */ /* 0x000fe4000fffe03f */
[----:B------:R-:W-:Y:S01]  /*bea0*/  UIADD3 UR16, UR16, 0x8000, URZ ;  /* 0x0000800010107890 */ /* 0x000fe2000fffe03f */
[----:B------:R-:W-:Y:S01]  /*beb0*/  SEL R5, RZ, 0x1, P4 ;  /* 0x00000001ff057807 */ /* 0x000fe20002000000 */
[----:B------:R-:W-:Y:S01]  /*bec0*/  USHF.L.U32 UR18, UR18, 0x6, URZ ;  /* 0x0000000612127899 */ /* 0x000fe2000800063f */
[----:B------:R-:W-:Y:S02]  /*bed0*/  SEL R2, R2, RZ, P4 ;  /* 0x000000ff02027207 */ /* 0x000fe40002000000 */
[----:B------:R-:W-:-:S06]  /*bee0*/  LOP3.LUT R0, R0, R5, RZ, 0x3c, !PT ;  /* 0x0000000500007212 */ /* 0x000fcc00078e3cff */
[----:B------:R1:W-:Y:S02]  /*bef0*/  UTMALDG.4D [UR16], [UR6], desc[UR8] ;  /* 0x00000810060075b4 */ /* 0x0003e40008019000 */
[----:B-1----:R-:W-:Y:S01]  /*bf00*/  NOP ;  /* 0x0000000000007918 */ /* 0x002fe20000000000 */
.L_x_101:
[----:B------:R-:W-:Y:S05]  /*bf10*/  BSYNC B1 ;  /* 0x0000000000017941 */ /* 0x000fea0003800000 */
.L_x_100:
[C---:B------:R-:W-:Y:S02]  /*bf20*/  ISETP.GT.AND P4, PT, R9.reuse, 0x4, PT ;  /* 0x000000040900780c */ /* 0x040fe40003f84270 */
[----:B------:R-:W-:-:S11]  /*bf30*/  IADD3 R9, R9, -0x2, RZ ;  /* 0xfffffffe09097810 */ /* 0x000fd60007ffe0ff */
[----:B------:R-:W-:Y:S05]  /*bf40*/  @P4 BRA `(.L_x_105) ;  /* 0xfffffff800a04947 */ /* 0x000fea000383ffff */
[----:B------:R-:W-:Y:S05]  /*bf50*/  BSYNC B0 ;  /* 0x0000000000007941 */ /* 0x000fea0003800000 */
.L_x_94:
[----:B------:R-:W-:Y:S05]  /*bf60*/  EXIT ;  /* 0x000000000000794d */ /* 0x000fea0003800000 */
.L_x_15:
[----:B-1----:R-:W-:-:S04]  /*bf70*/  IMAD.U32 R6, RZ, RZ, UR8 ;  /* 0x00000008ff067e24 */ /* 0x002fc8000f8e00ff */
[----:B------:R1:W2:Y:S03]  /*bf80*/  SYNCS.PHASECHK.TRANS64.TRYWAIT P1, [R6+URZ+0x1c050], R7 ;  /* 0x01c05007060075a7 */ /* 0x0002a6000802017f */
[----:B--2---:R-:W-:Y:S05]  /*bf90*/  @!P1 NANOSLEEP.SYNCS 0x989680 ;  /* 0x009896800000995d */ /* 0x004fea0003900000 */
[----:B------:R-:W2:Y:S02]  /*bfa0*/  @!P1 SYNCS.PHASECHK.TRANS64 P1, [R6+URZ+0x1c050], R7 ;  /* 0x01c05007060095a7 */ /* 0x000ea4000802007f */
[----:B--2---:R-:W-:Y:S05]  /*bfb0*/  @!P1 BRA `(.L_x_15) ;  /* 0xfffffffc00ec9947 */ /* 0x004fea000383ffff */
[----:B------:R-:W-:Y:S05]  /*bfc0*/  BRA `(.L_x_106) ;  /* 0xffffff4c00d07947 */ /* 0x000fea000383ffff */
.L_x_17:
[----:B--2---:R-:W-:-:S04]  /*bfd0*/  MOV R3, UR38 ;  /* 0x0000002600037c02 */ /* 0x004fc80008000f00 */
[----:B------:R2:W3:Y:S03]  /*bfe0*/  SYNCS.PHASECHK.TRANS64.TRYWAIT P1, [R3+URZ+0x1c000], R14 ;  /* 0x01c0000e030075a7 */ /* 0x0004e6000802017f */
[----:B---3--:R-:W-:Y:S05]  /*bff0*/  @!P1 NANOSLEEP.SYNCS 0x989680 ;  /* 0x009896800000995d */ /* 0x008fea0003900000 */
[----:B------:R-:W3:Y:S02]  /*c000*/  @!P1 SYNCS.PHASECHK.TRANS64 P1, [R3+URZ+0x1c000], R14 ;  /* 0x01c0000e030095a7 */ /* 0x000ee4000802007f */
[----:B---3--:R-:W-:Y:S05]  /*c010*/  @!P1 BRA `(.L_x_17) ;  /* 0xfffffffc00ec9947 */ /* 0x008fea000383ffff */
[----:B------:R-:W-:Y:S05]  /*c020*/  BRA `(.L_x_107) ;  /* 0xffffff4c00dc7947 */ /* 0x000fea000383ffff */
.L_x_18:
[----:B--2---:R-:W-:-:S04]  /*c030*/  MOV R4, UR5 ;  /* 0x0000000500047c02 */ /* 0x004fc80008000f00 */
[----:B------:R2:W3:Y:S03]  /*c040*/  SYNCS.PHASECHK.TRANS64.TRYWAIT P1, [R4+URZ+-0x8], R3 ;  /* 0xfffff803040075a7 */ /* 0x0004e6000802017f */
[----:B---3--:R-:W-:Y:S05]  /*c050*/  @!P1 NANOSLEEP.SYNCS 0x989680 ;  /* 0x009896800000995d */ /* 0x008fea0003900000 */
[----:B------:R-:W3:Y:S02]  /*c060*/  @!P1 SYNCS.PHASECHK.TRANS64 P1, [R4+URZ+-0x8], R3 ;  /* 0xfffff803040095a7 */ /* 0x000ee4000802007f */
[----:B---3--:R-:W-:Y:S05]  /*c070*/  @!P1 BRA `(.L_x_18) ;  /* 0xfffffffc00ec9947 */ /* 0x008fea000383ffff */
[----:B------:R-:W-:Y:S05]  /*c080*/  BRA `(.L_x_108) ;  /* 0xffffff4c00d87947 */ /* 0x000fea000383ffff */
.L_x_20:
[----:B-1----:R-:W-:-:S04]  /*c090*/  IMAD.U32 R15, RZ, RZ, UR38 ;  /* 0x00000026ff0f7e24 */ /* 0x002fc8000f8e00ff */
[----:B------:R1:W2:Y:S03]  /*c0a0*/  SYNCS.PHASECHK.TRANS64.TRYWAIT P1, [R15+URZ+0x1c008], R14 ;  /* 0x01c0080e0f0075a7 */ /* 0x0002a6000802017f */
[----:B--2---:R-:W-:Y:S05]  /*c0b0*/  @!P1 NANOSLEEP.SYNCS 0x989680 ;  /* 0x009896800000995d */ /* 0x004fea0003900000 */
[----:B------:R-:W2:Y:S02]  /*c0c0*/  @!P1 SYNCS.PHASECHK.TRANS64 P1, [R15+URZ+0x1c008], R14 ;  /* 0x01c0080e0f0095a7 */ /* 0x000ea4000802007f */
[----:B--2---:R-:W-:Y:S05]  /*c0d0*/  @!P1 BRA `(.L_x_20) ;  /* 0xfffffffc00ec9947 */ /* 0x004fea000383ffff */
[----:B------:R-:W-:Y:S05]  /*c0e0*/  BRA `(.L_x_109) ;  /* 0xffffff6c00bc7947 */ /* 0x000fea000383ffff */
.L_x_25:
[----:B-1----:R-:W-:-:S04]  /*c0f0*/  MOV R9, UR10 ;  /* 0x0000000a00097c02 */ /* 0x002fc80008000f00 */
[----:B------:R1:W2:Y:S03]  /*c100*/  SYNCS.PHASECHK.TRANS64.TRYWAIT P3, [R9+URZ+0x1c000], R4 ;  /* 0x01c00004090075a7 */ /* 0x0002a6000806017f */
[----:B--2---:R-:W-:Y:S05]  /*c110*/  @!P3 NANOSLEEP.SYNCS 0x989680 ;  /* 0x009896800000b95d */ /* 0x004fea0003900000 */
[----:B------:R-:W2:Y:S02]  /*c120*/  @!P3 SYNCS.PHASECHK.TRANS64 P3, [R9+URZ+0x1c000], R4 ;  /* 0x01c000040900b5a7 */ /* 0x000ea4000806007f */
[----:B--2---:R-:W-:Y:S05]  /*c130*/  @!P3 BRA `(.L_x_25) ;  /* 0xfffffffc00ecb947 */ /* 0x004fea000383ffff */
[----:B------:R-:W-:Y:S05]  /*c140*/  BRA `(.L_x_110) ;  /* 0xffffff70004c7947 */ /* 0x000fea000383ffff */
.L_x_29:
[----:B-1----:R-:W-:-:S04]  /*c150*/  MOV R15, UR4 ;  /* 0x00000004000f7c02 */ /* 0x002fc80008000f00 */
[----:B------:R1:W2:Y:S03]  /*c160*/  SYNCS.PHASECHK.TRANS64.TRYWAIT P3, [R15+URZ+0x1c000], R20 ;  /* 0x01c000140f0075a7 */ /* 0x0002a6000806017f */
[----:B--2---:R-:W-:Y:S05]  /*c170*/  @!P3 NANOSLEEP.SYNCS 0x989680 ;  /* 0x009896800000b95d */ /* 0x004fea0003900000 */
[----:B------:R-:W2:Y:S02]  /*c180*/  @!P3 SYNCS.PHASECHK.TRANS64 P3, [R15+URZ+0x1c000], R20 ;  /* 0x01c000140f00b5a7 */ /* 0x000ea4000806007f */
[----:B--2---:R-:W-:Y:S05]  /*c190*/  @!P3 BRA `(.L_x_29) ;  /* 0xfffffffc00ecb947 */ /* 0x004fea000383ffff */
[----:B------:R-:W-:Y:S05]  /*c1a0*/  BRA `(.L_x_28) ;  /* 0xffffff9000f07947 */ /* 0x000fea000383ffff */
.L_x_37:
[----:B-1----:R-:W-:-:S04]  /*c1b0*/  IMAD.U32 R9, RZ, RZ, UR10 ;  /* 0x0000000aff097e24 */ /* 0x002fc8000f8e00ff */
[----:B------:R1:W2:Y:S03]  /*c1c0*/  SYNCS.PHASECHK.TRANS64.TRYWAIT P3, [R9+URZ+0x1c000], R4 ;  /* 0x01c00004090075a7 */ /* 0x0002a6000806017f */
[----:B--2---:R-:W-:Y:S05]  /*c1d0*/  @!P3 NANOSLEEP.SYNCS 0x989680 ;  /* 0x009896800000b95d */ /* 0x004fea0003900000 */
[----:B------:R-:W2:Y:S02]  /*c1e0*/  @!P3 SYNCS.PHASECHK.TRANS64 P3, [R9+URZ+0x1c000], R4 ;  /* 0x01c000040900b5a7 */ /* 0x000ea4000806007f */
[----:B--2---:R-:W-:Y:S05]  /*c1f0*/  @!P3 BRA `(.L_x_37) ;  /* 0xfffffffc00ecb947 */ /* 0x004fea000383ffff */
[----:B------:R-:W-:Y:S05]  /*c200*/  BRA `(.L_x_111) ;  /* 0xffffff9400c07947 */ /* 0x000fea000383ffff */
.L_x_41:
[----:B-1----:R-:W-:-:S04]  /*c210*/  MOV R21, UR4 ;  /* 0x0000000400157c02 */ /* 0x002fc80008000f00 */
[----:B------:R1:W2:Y:S03]  /*c220*/  SYNCS.PHASECHK.TRANS64.TRYWAIT P3, [R21+URZ+0x1c000], R18 ;  /* 0x01c00012150075a7 */ /* 0x0002a6000806017f */
[----:B--2---:R-:W-:Y:S05]  /*c230*/  @!P3 NANOSLEEP.SYNCS 0x989680 ;  /* 0x009896800000b95d */ /* 0x004fea0003900000 */
[----:B------:R-:W2:Y:S02]  /*c240*/  @!P3 SYNCS.PHASECHK.TRANS64 P3, [R21+URZ+0x1c000], R18 ;  /* 0x01c000121500b5a7 */ /* 0x000ea4000806007f */
[----:B--2---:R-:W-:Y:S05]  /*c250*/  @!P3 BRA `(.L_x_41) ;  /* 0xfffffffc00ecb947 */ /* 0x004fea000383ffff */
[----:B------:R-:W-:Y:S05]  /*c260*/  BRA `(.L_x_40) ;  /* 0xffffffbc00687947 */ /* 0x000fea000383ffff */
.L_x_57:
[----:B-1----:R-:W-:-:S04]  /*c270*/  MOV R3, UR5 ;  /* 0x0000000500037c02 */ /* 0x002fc80008000f00 */
[----:B------:R1:W2:Y:S03]  /*c280*/  SYNCS.PHASECHK.TRANS64.TRYWAIT P0, [R3+URZ+0x8], R0 ;  /* 0x00000800030075a7 */ /* 0x0002a6000800017f */
[----:B--2---:R-:W-:Y:S05]  /*c290*/  @!P0 NANOSLEEP.SYNCS 0x989680 ;  /* 0x009896800000895d */ /* 0x004fea0003900000 */
[----:B------:R-:W2:Y:S02]  /*c2a0*/  @!P0 SYNCS.PHASECHK.TRANS64 P0, [R3+URZ+0x8], R0 ;  /* 0x00000800030085a7 */ /* 0x000ea4000800007f */
[----:B--2---:R-:W-:Y:S05]  /*c2b0*/  @!P0 BRA `(.L_x_57) ;  /* 0xfffffffc00ec8947 */ /* 0x004fea000383ffff */
[----:B------:R-:W-:Y:S05]  /*c2c0*/  BRA `(.L_x_112) ;  /* 0xffffffc8005c7947 */ /* 0x000fea000383ffff */
.L_x_76:
[----:B-1----:R1:W2:Y:S02]  /*c2d0*/  SYNCS.PHASECHK.TRANS64.TRYWAIT P0, [R4+URZ+0x1c060], R3 ;  /* 0x01c06003040075a7 */ /* 0x0022a4000800017f */
[----:B--2---:R-:W-:Y:S05]  /*c2e0*/  @!P0 NANOSLEEP.SYNCS 0x989680 ;  /* 0x009896800000895d */ /* 0x004fea0003900000 */
[----:B------:R-:W2:Y:S02]  /*c2f0*/  @!P0 SYNCS.PHASECHK.TRANS64 P0, [R4+URZ+0x1c060], R3 ;  /* 0x01c06003040085a7 */ /* 0x000ea4000800007f */
[----:B--2---:R-:W-:Y:S05]  /*c300*/  @!P0 BRA `(.L_x_76) ;  /* 0xfffffffc00f08947 */ /* 0x004fea000383ffff */
[----:B------:R-:W-:Y:S05]  /*c310*/  BRA `(.L_x_113) ;  /* 0xffffffec00007947 */ /* 0x000fea000383ffff */
.L_x_81:
[----:B-1----:R1:W2:Y:S02]  /*c320*/  SYNCS.PHASECHK.TRANS64.TRYWAIT P0, [R2+URZ+0x1c028], R5 ;  /* 0x01c02805020075a7 */ /* 0x0022a4000800017f */
[----:B--2---:R-:W-:Y:S05]  /*c330*/  @!P0 NANOSLEEP.SYNCS 0x989680 ;  /* 0x009896800000895d */ /* 0x004fea0003900000 */
[----:B------:R-:W2:Y:S02]  /*c340*/  @!P0 SYNCS.PHASECHK.TRANS64 P0, [R2+URZ+0x1c028], R5 ;  /* 0x01c02805020085a7 */ /* 0x000ea4000800007f */
[----:B--2---:R-:W-:Y:S05]  /*c350*/  @!P0 BRA `(.L_x_81) ;  /* 0xfffffffc00f08947 */ /* 0x004fea000383ffff */
[----:B------:R-:W-:Y:S05]  /*c360*/  BRA `(.L_x_114) ;  /* 0xffffffec00947947 */ /* 0x000fea000383ffff */
.L_x_86:
[----:B-1----:R1:W2:Y:S02]  /*c370*/  SYNCS.PHASECHK.TRANS64.TRYWAIT P0, [R4+URZ+0x1c060], R5 ;  /* 0x01c06005040075a7 */ /* 0x0022a4000800017f */
[----:B--2---:R-:W-:Y:S05]  /*c380*/  @!P0 NANOSLEEP.SYNCS 0x989680 ;  /* 0x009896800000895d */ /* 0x004fea0003900000 */
[----:B------:R-:W2:Y:S02]  /*c390*/  @!P0 SYNCS.PHASECHK.TRANS64 P0, [R4+URZ+0x1c060], R5 ;  /* 0x01c06005040085a7 */ /* 0x000ea4000800007f */
[----:B--2---:R-:W-:Y:S05]  /*c3a0*/  @!P0 BRA `(.L_x_86) ;  /* 0xfffffffc00f08947 */ /* 0x004fea000383ffff */
[----:B------:R-:W-:Y:S05]  /*c3b0*/  BRA `(.L_x_115) ;  /* 0xfffffff0002c7947 */ /* 0x000fea000383ffff */
.L_x_91:
[----:B-1----:R1:W2:Y:S02]  /*c3c0*/  SYNCS.PHASECHK.TRANS64.TRYWAIT P0, [R3+URZ+0x1c028], R4 ;  /* 0x01c02804030075a7 */ /* 0x0022a4000800017f */
[----:B--2---:R-:W-:Y:S05]  /*c3d0*/  @!P0 NANOSLEEP.SYNCS 0x989680 ;  /* 0x009896800000895d */ /* 0x004fea0003900000 */
[----:B------:R-:W2:Y:S02]  /*c3e0*/  @!P0 SYNCS.PHASECHK.TRANS64 P0, [R3+URZ+0x1c028], R4 ;  /* 0x01c02804030085a7 */ /* 0x000ea4000800007f */
[----:B--2---:R-:W-:Y:S05]  /*c3f0*/  @!P0 BRA `(.L_x_91) ;  /* 0xfffffffc00f08947 */ /* 0x004fea000383ffff */
[----:B------:R-:W-:Y:S05]  /*c400*/  BRA `(.L_x_116) ;  /* 0xfffffff000d07947 */ /* 0x000fea000383ffff */
.L_x_97:
[----:B-1----:R1:W2:Y:S02]  /*c410*/  SYNCS.PHASECHK.TRANS64.TRYWAIT P4, [R7+URZ+0x1c028], R4 ;  /* 0x01c02804070075a7 */ /* 0x0022a4000808017f */
[----:B--2---:R-:W-:Y:S05]  /*c420*/  @!P4 NANOSLEEP.SYNCS 0x989680 ;  /* 0x009896800000c95d */ /* 0x004fea0003900000 */
[----:B------:R-:W2:Y:S02]  /*c430*/  @!P4 SYNCS.PHASECHK.TRANS64 P4, [R7+URZ+0x1c028], R4 ;  /* 0x01c028040700c5a7 */ /* 0x000ea4000808007f */
[----:B--2---:R-:W-:Y:S05]  /*c440*/  @!P4 BRA `(.L_x_97) ;  /* 0xfffffffc00f0c947 */ /* 0x004fea000383ffff */
[----:B------:R-:W-:Y:S05]  /*c450*/  BRA `(.L_x_117) ;  /* 0xfffffff400807947 */ /* 0x000fea000383ffff */
.L_x_102:
[----:B-1----:R1:W2:Y:S02]  /*c460*/  SYNCS.PHASECHK.TRANS64.TRYWAIT P4, [R4+URZ+0x1c028], R7 ;  /* 0x01c02807040075a7 */ /* 0x0022a4000808017f */
[----:B--2---:R-:W-:Y:S05]  /*c470*/  @!P4 NANOSLEEP.SYNCS 0x989680 ;  /* 0x009896800000c95d */ /* 0x004fea0003900000 */
[----:B------:R-:W2:Y:S02]  /*c480*/  @!P4 SYNCS.PHASECHK.TRANS64 P4, [R4+URZ+0x1c028], R7 ;  /* 0x01c028070400c5a7 */ /* 0x000ea4000808007f */
[----:B--2---:R-:W-:Y:S05]  /*c490*/  @!P4 BRA `(.L_x_102) ;  /* 0xfffffffc00f0c947 */ /* 0x004fea000383ffff */
[----:B------:R-:W-:Y:S05]  /*c4a0*/  BRA `(.L_x_118) ;  /* 0xfffffff800247947 */ /* 0x000fea000383ffff */
        .weak           $__internal_0_$__cuda_sm20_rcp_rn_f32_slowpath
        .type           $__internal_0_$__cuda_sm20_rcp_rn_f32_slowpath,@function
        .size           $__internal_0_$__cuda_sm20_rcp_rn_f32_slowpath,(.L_x_124 - $__internal_0_$__cuda_sm20_rcp_rn_f32_slowpath)
$__internal_0_$__cuda_sm20_rcp_rn_f32_slowpath:
[----:B------:R-:W-:Y:S01]  /*c4b0*/  IMAD.SHL.U32 R0, R2, 0x2, RZ ;  /* 0x0000000202007824 */ /* 0x000fe200078e00ff */
[----:B------:R-:W-:Y:S04]  /*c4c0*/  BSSY B2, `(.L_x_119) ;  /* 0x0000030000027945 */ /* 0x000fe80003800000 */
[----:B------:R-:W-:-:S04]  /*c4d0*/  SHF.R.U32.HI R13, RZ, 0x18, R0 ;  /* 0x00000018ff0d7819 */ /* 0x000fc80000011600 */
[----:B------:R-:W-:-:S13]  /*c4e0*/  ISETP.NE.U32.AND P0, PT, R13, RZ, PT ;  /* 0x000000ff0d00720c */ /* 0x000fda0003f05070 */
[----:B------:R-:W-:Y:S05]  /*c4f0*/  @P0 BRA `(.L_x_120) ;  /* 0x0000000000280947 */ /* 0x000fea0003800000 */
[----:B------:R-:W-:-:S04]  /*c500*/  SHF.L.U32 R0, R2, 0x1, RZ ;  /* 0x0000000102007819 */ /* 0x000fc800000006ff */
[----:B------:R-:W-:-:S13]  /*c510*/  ISETP.NE.AND P0, PT, R0, RZ, PT ;  /* 0x000000ff0000720c */ /* 0x000fda0003f05270 */
[----:B------:R-:W-:Y:S01]  /*c520*/  @P0 FFMA R11, R2, 1.84467440737095516160e+19, RZ ;  /* 0x5f800000020b0823 */ /* 0x000fe200000000ff */
[----:B------:R-:W-:Y:S08]  /*c530*/  @!P0 MUFU.RCP R3, R2 ;  /* 0x0000000200038308 */ /* 0x000ff00000001000 */
[----:B------:R-:W1:Y:S02]  /*c540*/  @P0 MUFU.RCP R0, R11 ;  /* 0x0000000b00000308 */ /* 0x000e640000001000 */
[----:B-1----:R-:W-:-:S04]  /*c550*/  @P0 FFMA R12, R11, R0, -1 ;  /* 0xbf8000000b0c0423 */ /* 0x002fc80000000000 */
[----:B------:R-:W-:-:S04]  /*c560*/  @P0 FADD.FTZ R13, -R12, -RZ ;  /* 0x800000ff0c0d0221 */ /* 0x000fc80000010100 */
[----:B------:R-:W-:-:S04]  /*c570*/  @P0 FFMA R0, R0, R13, R0 ;  /* 0x0000000d00000223 */ /* 0x000fc80000000000 */
[----:B------:R-:W-:Y:S01]  /*c580*/  @P0 FFMA R3, R0, 1.84467440737095516160e+19, RZ ;  /* 0x5f80000000030823 */ /* 0x000fe200000000ff */
[----:B------:R-:W-:Y:S06]  /*c590*/  BRA `(.L_x_121) ;  /* 0x0000000000887947 */ /* 0x000fec0003800000 */
.L_x_120:
[----:B------:R-:W-:-:S04]  /*c5a0*/  IADD3 R19, R13, -0xfd, RZ ;  /* 0xffffff030d137810 */ /* 0x000fc80007ffe0ff */
[----:B------:R-:W-:-:S13]  /*c5b0*/  ISETP.GT.U32.AND P0, PT, R19, 0x1, PT ;  /* 0x000000011300780c */ /* 0x000fda0003f04070 */
[----:B------:R-:W-:Y:S05]  /*c5c0*/  @P0 BRA `(.L_x_122) ;  /* 0x0000000000780947 */ /* 0x000fea0003800000 */
[----:B------:R-:W-:Y:S01]  /*c5d0*/  LOP3.LUT R0, R2, 0x7fffff, RZ, 0xc0, !PT ;  /* 0x007fffff02007812 */ /* 0x000fe200078ec0ff */
[----:B------:R-:W-:-:S03]  /*c5e0*/  IMAD.MOV.U32 R14, RZ, RZ, 0x3 ;  /* 0x00000003ff0e7424 */ /* 0x000fc600078e00ff */
[----:B------:R-:W-:Y:S02]  /*c5f0*/  LOP3.LUT R0, R0, 0x3f800000, RZ, 0xfc, !PT ;  /* 0x3f80000000007812 */ /* 0x000fe400078efcff */
[----:B------:R-:W-:Y:S02]  /*c600*/  SHF.L.U32 R14, R14, R19, RZ ;  /* 0x000000130e0e7219 */ /* 0x000fe400000006ff */
[----:B------:R-:W1:Y:S02]  /*c610*/  MUFU.RCP R3, R0 ;  /* 0x0000000000037308 */ /* 0x000e640000001000 */
[----:B-1----:R-:W-:-:S04]  /*c620*/  FFMA R11, R0, R3, -1 ;  /* 0xbf800000000b7423 */ /* 0x002fc80000000003 */
[----:B------:R-:W-:-:S04]  /*c630*/  FADD.FTZ R12, -R11, -RZ ;  /* 0x800000ff0b0c7221 */ /* 0x000fc80000010100 */
[CCC-:B------:R-:W-:Y:S01]  /*c640*/  FFMA.RM R11, R3.reuse, R12.reuse, R3.reuse ;  /* 0x0000000c030b7223 */ /* 0x1c0fe20000004003 */
[----:B------:R-:W-:-:S04]  /*c650*/  FFMA.RP R12, R3, R12, R3 ;  /* 0x0000000c030c7223 */ /* 0x000fc80000008003 */
[C---:B------:R-:W-:Y:S02]  /*c660*/  LOP3.LUT R3, R11.reuse, 0x7fffff, RZ, 0xc0, !PT ;  /* 0x007fffff0b037812 */ /* 0x040fe400078ec0ff */
[----:B------:R-:W-:Y:S02]  /*c670*/  FSETP.NEU.FTZ.AND P0, PT, R11, R12, PT ;  /* 0x0000000c0b00720b */ /* 0x000fe40003f1d000 */
[----:B------:R-:W-:Y:S02]  /*c680*/  LOP3.LUT R3, R3, 0x800000, RZ, 0xfc, !PT ;  /* 0x0080000003037812 */ /* 0x000fe400078efcff */
[----:B------:R-:W-:Y:S02]  /*c690*/  SEL R11, RZ, 0xffffffff, !P0 ;  /* 0xffffffffff0b7807 */ /* 0x000fe40004000000 */
[----:B------:R-:W-:Y:S02]  /*c6a0*/  LOP3.LUT R14, R14, R3, RZ, 0xc0, !PT ;  /* 0x000000030e0e7212 */ /* 0x000fe400078ec0ff */
[----:B------:R-:W-:-:S02]  /*c6b0*/  IADD3 R0, -R11, RZ, RZ ;  /* 0x000000ff0b007210 */ /* 0x000fc40007ffe1ff */
[-C--:B------:R-:W-:Y:S02]  /*c6c0*/  SHF.R.U32.HI R14, RZ, R19.reuse, R14 ;  /* 0x00000013ff0e7219 */ /* 0x080fe4000001160e */
[----:B------:R-:W-:Y:S02]  /*c6d0*/  LOP3.LUT P1, RZ, R0, R19, R3, 0xf8, !PT ;  /* 0x0000001300ff7212 */ /* 0x000fe4000782f803 */
[C---:B------:R-:W-:Y:S02]  /*c6e0*/  LOP3.LUT P0, RZ, R14.reuse, 0x1, RZ, 0xc0, !PT ;  /* 0x000000010eff7812 */ /* 0x040fe4000780c0ff */
[----:B------:R-:W-:-:S04]  /*c6f0*/  LOP3.LUT P2, RZ, R14, 0x2, RZ, 0xc0, !PT ;  /* 0x000000020eff7812 */ /* 0x000fc8000784c0ff */
[----:B------:R-:W-:Y:S02]  /*c700*/  PLOP3.LUT P0, PT, P0, P1, P2, 0xe0, 0x0 ;  /* 0x000000000000781c */ /* 0x000fe40000703c20 */
[----:B------:R-:W-:Y:S02]  /*c710*/  LOP3.LUT P1, RZ, R2, 0x7fffff, RZ, 0xc0, !PT ;  /* 0x007fffff02ff7812 */ /* 0x000fe4000782c0ff */
[----:B------:R-:W-:-:S04]  /*c720*/  SEL R0, RZ, 0x1, !P0 ;  /* 0x00000001ff007807 */ /* 0x000fc80004000000 */
[----:B------:R-:W-:-:S04]  /*c730*/  IADD3 R0, -R0, RZ, RZ ;  /* 0x000000ff00007210 */ /* 0x000fc80007ffe1ff */
[----:B------:R-:W-:Y:S01]  /*c740*/  ISETP.GE.AND P0, PT, R0, RZ, PT ;  /* 0x000000ff0000720c */ /* 0x000fe20003f06270 */
[----:B------:R-:W-:-:S05]  /*c750*/  VIADD R0, R13, 0xffffff04 ;  /* 0xffffff040d007836 */ /* 0x000fca0000000000 */
[----:B------:R-:W-:-:S07]  /*c760*/  SHF.R.U32.HI R3, RZ, R0, R3 ;  /* 0x00000000ff037219 */ /* 0x000fce0000011603 */
[----:B------:R-:W-:-:S04]  /*c770*/  @!P0 IADD3 R3, R3, 0x1, RZ ;  /* 0x0000000103038810 */ /* 0x000fc80007ffe0ff */
[----:B------:R-:W-:-:S04]  /*c780*/  @!P1 SHF.L.U32 R3, R3, 0x1, RZ ;  /* 0x0000000103039819 */ /* 0x000fc800000006ff */
[----:B------:R-:W-:Y:S01]  /*c790*/  LOP3.LUT R3, R3, 0x80000000, R2, 0xf8, !PT ;  /* 0x8000000003037812 */ /* 0x000fe200078ef802 */
[----:B------:R-:W-:Y:S06]  /*c7a0*/  BRA `(.L_x_121) ;  /* 0x0000000000047947 */ /* 0x000fec0003800000 */
.L_x_122:
[----:B------:R1:W2:Y:S02]  /*c7b0*/  MUFU.RCP R3, R2 ;  /* 0x0000000200037308 */ /* 0x0002a40000001000 */
.L_x_121:
[----:B------:R-:W-:Y:S05]  /*c7c0*/  BSYNC B2 ;  /* 0x0000000000027941 */ /* 0x000fea0003800000 */
.L_x_119:
[----:B--2---:R-:W-:Y:S01]  /*c7d0*/  IMAD.MOV.U32 R0, RZ, RZ, R3 ;  /* 0x000000ffff007224 */ /* 0x004fe200078e0003 */
[----:B-1----:R-:W-:Y:S02]  /*c7e0*/  MOV R2, R15 ;  /* 0x0000000f00027202 */ /* 0x002fe40000000f00 */
[----:B------:R-:W-:-:S04]  /*c7f0*/  MOV R3, 0x0 ;  /* 0x0000000000037802 */ /* 0x000fc80000000f00 */
[----:B------:R-:W-:Y:S05]  /*c800*/  RET.REL.NODEC R2 `(_ZN7cutlass13device_kernelINS_4fmha6kernel28FmhaKernelTmaWarpSpecializedINS1_10collective30FmhaMainloopTmaWarpSpecializedINS_12float_e4m3_tEffN4cute5tupleIJNS7_1CILi128EEENS9_ILi64EEENS9_ILi256EEEEEENS8_IJiNS9_ILi1EEENS8_IJiiEEEEEESG_NS8_IJSE_iSF_EEENS4_12CausalFusionEJEEENS4_15FmhaFwdEpilogueIS6_fNS8_IJSB_SC_SB_EEEEENS2_23IndividualTileSchedulerEJEEEEEvNT_6ParamsE) ;  /* 0xffffff3402fc7950 */ /* 0x000fea0003c3ffff */
.L_x_123:
[----:B------:R-:W-:-:S00]  /*c810*/  BRA `(.L_x_123) ;  /* 0xfffffffc00fc7947 */ /* 0x000fc0000383ffff */
[----:B------:R-:W-:-:S00]  /*c820*/  NOP ;  /* 0x0000000000007918 */ /* 0x000fc00000000000 */
        /* <DEDUP_REMOVED lines=13> */
.L_x_124:


//--------------------- .nv.global.init           --------------------------
	.section	.nv.global.init,"aw",@progbits
.nv.global.init:
	.type		$str$24,@object
	.size		$str$24,($str$25 - $str$24)
$str$24:
        /*0000*/ 	.byte	0x28, 0x61, 0x64, 0x64, 0x72, 0x65, 0x73, 0x73, 0x20, 0x26, 0x20, 0x6d, 0x61, 0x73, 0x6b, 0x29
        /*0010*/ 	.byte	0x20, 0x3d, 0x3d, 0x20, 0x30, 0x00
	.type		$str$25,@object
	.size		$str$25,(__unnamed_1 - $str$25)
$str$25:
        /*0016*/ 	.byte	0x2f, 0x74, 0x6d, 0x70, 0x2f, 0x63, 0x75, 0x74, 0x6c, 0x61, 0x73, 0x73, 0x5f, 0x73, 0x77, 0x65
        /*0026*/ 	.byte	0x65, 0x70, 0x5f, 0x73, 0x72, 0x63, 0x2f, 0x69, 0x6e, 0x63, 0x6c, 0x75, 0x64, 0x65, 0x2f, 0x63
        /*0036*/ 	.byte	0x75, 0x74, 0x65, 0x2f, 0x70, 0x6f, 0x69, 0x6e, 0x74, 0x65, 0x72, 0x5f, 0x66, 0x6c, 0x61, 0x67
        /*0046*/ 	.byte	0x67, 0x65, 0x64, 0x2e, 0x68, 0x70, 0x70, 0x00
	.type		__unnamed_1,@object
	.size		__unnamed_1,(__unnamed_2 - __unnamed_1)
__unnamed_1:
        /*004e*/ 	.byte	0x61, 0x75, 0x74, 0x6f, 0x20, 0x63, 0x75, 0x74, 0x65, 0x3a, 0x3a, 0x61, 0x73, 0x5f, 0x70, 0x6f
        /* <DEDUP_REMOVED lines=27> */
        /*020e*/ 	.byte	0x43, 0x3c, 0x34, 0x30, 0x39, 0x36, 0x3e, 0x3e, 0x3e, 0x3e, 0x3e, 0x5d, 0x00
	.type		__unnamed_2,@object
	.size		__unnamed_2,(.L_1 - __unnamed_2)
__unnamed_2:
        /* <DEDUP_REMOVED lines=29> */
.L_1:


//--------------------- .nv.shared._ZN7cutlass13device_kernelINS_4fmha6kernel28FmhaKernelTmaWarpSpecializedINS1_10collective30FmhaMainloopTmaWarpSpecializedINS_12float_e4m3_tEffN4cute5tupleIJNS7_1CILi128EEENS9_ILi64EEENS9_ILi256EEEEEENS8_IJiNS9_ILi1EEENS8_IJiiEEEEEESG_NS8_IJSE_iSF_EEENS4_12CausalFusionEJEEENS4_15FmhaFwdEpilogueIS6_fNS8_IJSB_SC_SB_EEEEENS2_23IndividualTileSchedulerEJEEEEEvNT_6ParamsE --------------------------
	.section	.nv.shared._ZN7cutlass13device_kernelINS_4fmha6kernel28FmhaKernelTmaWarpSpecializedINS1_10collective30FmhaMainloopTmaWarpSpecializedINS_12float_e4m3_tEffN4cute5tupleIJNS7_1CILi128EEENS9_ILi64EEENS9_ILi256EEEEEENS8_IJiNS9_ILi1EEENS8_IJiiEEEEEESG_NS8_IJSE_iSF_EEENS4_12CausalFusionEJEEENS4_15FmhaFwdEpilogueIS6_fNS8_IJSB_SC_SB_EEEEENS2_23IndividualTileSchedulerEJEEEEEvNT_6ParamsE,"aw",@nobits
	.sectionflags	@""
	.align	16
	.zero		1024


//--------------------- .nv.shared.reserved.0     --------------------------
	.section	.nv.shared.reserved.0,"aw",@nobits
	.weak		__nv_reservedSMEM_offset_0_alias
	.size		__nv_reservedSMEM_offset_0_alias, 0, 0
	.other		__nv_reservedSMEM_offset_0_alias,@"STO_CUDA_RESERVED_SHARED STV_DEFAULT"
__nv_reservedSMEM_offset_0_alias:
	.zero		0


//--------------------- .nv.global                --------------------------
	.section	.nv.global,"aw",@nobits
.nv.global:
	.type		_ZN39_INTERNAL_14ecc5b8_4_k_cu_49d8cdad_31984cute1_E,@object
	.size		_ZN39_INTERNAL_14ecc5b8_4_k_cu_49d8cdad_31984cute1_E,(_ZN39_INTERNAL_14ecc5b8_4_k_cu_49d8cdad_31984cuda3std3__45__cpo6cbeginE - _ZN39_INTERNAL_14ecc5b8_4_k_cu_49d8cdad_31984cute1_E)
_ZN39_INTERNAL_14ecc5b8_4_k_cu_49d8cdad_31984cute1_E:
	.zero		1
	.type		_ZN39_INTERNAL_14ecc5b8_4_k_cu_49d8cdad_31984cuda3std3__45__cpo6cbeginE,@object
	.size		_ZN39_INTERNAL_14ecc5b8_4_k_cu_49d8cdad_31984cuda3std3__45__cpo6cbeginE,(_ZN39_INTERNAL_14ecc5b8_4_k_cu_49d8cdad_31984cuda3std3__48in_placeE - _ZN39_INTERNAL_14ecc5b8_4_k_cu_49d8cdad_31984cuda3std3__45__cpo6cbeginE)
_ZN39_INTERNAL_14ecc5b8_4_k_cu_49d8cdad_31984cuda3std3__45__cpo6cbeginE:
	.zero		1
	.type		_ZN39_INTERNAL_14ecc5b8_4_k_cu_49d8cdad_31984cuda3std3__48in_placeE,@object
	.size		_ZN39_INTERNAL_14ecc5b8_4_k_cu_49d8cdad_31984cuda3std3__48in_placeE,(_ZN39_INTERNAL_14ecc5b8_4_k_cu_49d8cdad_31984cuda3std6ranges3__45__cpo9iter_moveE - _ZN39_INTERNAL_14ecc5b8_4_k_cu_49d8cdad_31984cuda3std3__48in_placeE)
_ZN39_INTERNAL_14ecc5b8_4_k_cu_49d8cdad_31984cuda3std3__48in_placeE:
	.zero		1
	.type		_ZN39_INTERNAL_14ecc5b8_4_k_cu_49d8cdad_31984cuda3std6ranges3__45__cpo9iter_moveE,@object
	.size		_ZN39_INTERNAL_14ecc5b8_4_k_cu_49d8cdad_31984cuda3std6ranges3__45__cpo9iter_moveE,(_ZN39_INTERNAL_14ecc5b8_4_k_cu_49d8cdad_31984cuda3std3__45__cpo5beginE - _ZN39_INTERNAL_14ecc5b8_4_k_cu_49d8cdad_31984cuda3std6ranges3__45__cpo9iter_moveE)
_ZN39_INTERNAL_14ecc5b8_4_k_cu_49d8cdad_31984cuda3std6ranges3__45__cpo9iter_moveE:
	.zero		1
	.type		_ZN39_INTERNAL_14ecc5b8_4_k_cu_49d8cdad_31984cuda3std3__45__cpo5beginE,@object
	.size		_ZN39_INTERNAL_14ecc5b8_4_k_cu_49d8cdad_31984cuda3std3__45__cpo5beginE,(_ZN39_INTERNAL_14ecc5b8_4_k_cu_49d8cdad_31984cuda3std3__441_GLOBAL__N__14ecc5b8_4_k_cu_49d8cdad_31986ignoreE - _ZN39_INTERNAL_14ecc5b8_4_k_cu_49d8cdad_31984cuda3std3__45__cpo5beginE)
_ZN39_INTERNAL_14ecc5b8_4_k_cu_49d8cdad_31984cuda3std3__45__cpo5beginE:
	.zero		1
	.type		_ZN39_INTERNAL_14ecc5b8_4_k_cu_49d8cdad_31984cuda3std3__441_GLOBAL__N__14ecc5b8_4_k_cu_49d8cdad_31986ignoreE,@object
	.size		_ZN39_INTERNAL_14ecc5b8_4_k_cu_49d8cdad_31984cuda3std3__441_GLOBAL__N__14ecc5b8_4_k_cu_49d8cdad_31986ignoreE,(_ZN39_INTERNAL_14ecc5b8_4_k_cu_49d8cdad_31984cute7productE - _ZN39_INTERNAL_14ecc5b8_4_k_cu_49d8cdad_31984cuda3std3__441_GLOBAL__N__14ecc5b8_4_k_cu_49d8cdad_31986ignoreE)
_ZN39_INTERNAL_14ecc5b8_4_k_cu_49d8cdad_31984cuda3std3__441_GLOBAL__N__14ecc5b8_4_k_cu_49d8cdad_31986ignoreE:
	.zero		1
	.type		_ZN39_INTERNAL_14ecc5b8_4_k_cu_49d8cdad_31984cute7productE,@object
	.size		_ZN39_INTERNAL_14ecc5b8_4_k_cu_49d8cdad_31984cute7productE,(_ZN39_INTERNAL_14ecc5b8_4_k_cu_49d8cdad_31984cuda3std3__45__cpo3endE - _ZN39_INTERNAL_14ecc5b8_4_k_cu_49d8cdad_31984cute7productE)
_ZN39_INTERNAL_14ecc5b8_4_k_cu_49d8cdad_31984cute7productE:
	.zero		1
	.type		_ZN39_INTERNAL_14ecc5b8_4_k_cu_49d8cdad_31984cuda3std3__45__cpo3endE,@object
	.size		_ZN39_INTERNAL_14ecc5b8_4_k_cu_49d8cdad_31984cuda3std3__45__cpo3endE,(_ZN39_INTERNAL_14ecc5b8_4_k_cu_49d8cdad_31984cuda3std3__419piecewise_constructE - _ZN39_INTERNAL_14ecc5b8_4_k_cu_49d8cdad_31984cuda3std3__45__cpo3endE)
_ZN39_INTERNAL_14ecc5b8_4_k_cu_49d8cdad_31984cuda3std3__45__cpo3endE:
	.zero		1
	.type		_ZN39_INTERNAL_14ecc5b8_4_k_cu_49d8cdad_31984cuda3std3__419piecewise_constructE,@object
	.size		_ZN39_INTERNAL_14ecc5b8_4_k_cu_49d8cdad_31984cuda3std3__419piecewise_constructE,(_ZN39_INTERNAL_14ecc5b8_4_k_cu_49d8cdad_31984cuda3std3__45__cpo4cendE - _ZN39_INTERNAL_14ecc5b8_4_k_cu_49d8cdad_31984cuda3std3__419piecewise_constructE)
_ZN39_INTERNAL_14ecc5b8_4_k_cu_49d8cdad_31984cuda3std3__419piecewise_constructE:
	.zero		1
	.type		_ZN39_INTERNAL_14ecc5b8_4_k_cu_49d8cdad_31984cuda3std3__45__cpo4cendE,@object
	.size		_ZN39_INTERNAL_14ecc5b8_4_k_cu_49d8cdad_31984cuda3std3__45__cpo4cendE,(_ZN39_INTERNAL_14ecc5b8_4_k_cu_49d8cdad_31984cuda3std6ranges3__45__cpo4swapE - _ZN39_INTERNAL_14ecc5b8_4_k_cu_49d8cdad_31984cuda3std3__45__cpo4cendE)
_ZN39_INTERNAL_14ecc5b8_4_k_cu_49d8cdad_31984cuda3std3__45__cpo4cendE:
	.zero		1
	.type		_ZN39_INTERNAL_14ecc5b8_4_k_cu_49d8cdad_31984cuda3std6ranges3__45__cpo4swapE,@object
	.size		_ZN39_INTERNAL_14ecc5b8_4_k_cu_49d8cdad_31984cuda3std6ranges3__45__cpo4swapE,(.L_9 - _ZN39_INTERNAL_14ecc5b8_4_k_cu_49d8cdad_31984cuda3std6ranges3__45__cpo4swapE)
_ZN39_INTERNAL_14ecc5b8_4_k_cu_49d8cdad_31984cuda3std6ranges3__45__cpo4swapE:
	.zero		1
.L_9:


//--------------------- .nv.constant0._ZN7cutlass13device_kernelINS_4fmha6kernel28FmhaKernelTmaWarpSpecializedINS1_10collective30FmhaMainloopTmaWarpSpecializedINS_12float_e4m3_tEffN4cute5tupleIJNS7_1CILi128EEENS9_ILi64EEENS9_ILi256EEEEEENS8_IJiNS9_ILi1EEENS8_IJiiEEEEEESG_NS8_IJSE_iSF_EEENS4_12CausalFusionEJEEENS4_15FmhaFwdEpilogueIS6_fNS8_IJSB_SC_SB_EEEEENS2_23IndividualTileSchedulerEJEEEEEvNT_6ParamsE --------------------------
	.section	.nv.constant0._ZN7cutlass13device_kernelINS_4fmha6kernel28FmhaKernelTmaWarpSpecializedINS1_10collective30FmhaMainloopTmaWarpSpecializedINS_12float_e4m3_tEffN4cute5tupleIJNS7_1CILi128EEENS9_ILi64EEENS9_ILi256EEEEEENS8_IJiNS9_ILi1EEENS8_IJiiEEEEEESG_NS8_IJSE_iSF_EEENS4_12CausalFusionEJEEENS4_15FmhaFwdEpilogueIS6_fNS8_IJSB_SC_SB_EEEEENS2_23IndividualTileSchedulerEJEEEEEvNT_6ParamsE,"a",@progbits
	.sectionflags	@""
	.align	4
.nv.constant0._ZN7cutlass13device_kernelINS_4fmha6kernel28FmhaKernelTmaWarpSpecializedINS1_10collective30FmhaMainloopTmaWarpSpecializedINS_12float_e4m3_tEffN4cute5tupleIJNS7_1CILi128EEENS9_ILi64EEENS9_ILi256EEEEEENS8_IJiNS9_ILi1EEENS8_IJiiEEEEEESG_NS8_IJSE_iSF_EEENS4_12CausalFusionEJEEENS4_15FmhaFwdEpilogueIS6_fNS8_IJSB_SC_SB_EEEEENS2_23IndividualTileSchedulerEJEEEEEvNT_6ParamsE:
	.zero		2688


//--------------------- SYMBOLS --------------------------

	.type		.nv.reservedSmem.offset0,@object
	.size		.nv.reservedSmem.offset0,0x4
	.type		__assertfail,@function
